// auto-generated by cutlass_sweep.gemm — config: {"arch": "sm_90", "cluster_m": 2, "cluster_n": 4, "dtype": "bf16", "dtype_b": "bf16", "layout": "nt", "stages": 0, "tile_k": 128, "tile_m": 256, "tile_n": 128}
#include "cutlass/cutlass.h"
#include "cutlass/gemm/collective/collective_builder.hpp"
#include "cutlass/gemm/device/gemm_universal_adapter.h"
#include "cutlass/gemm/kernel/gemm_universal.hpp"
#include "cutlass/epilogue/collective/collective_builder.hpp"

using ElemA = cutlass::bfloat16_t;
using ElemB = cutlass::bfloat16_t;
using ElemCD = cutlass::bfloat16_t;
using Acc  = float;
using TileShape    = cute::Shape<cute::_256, cute::_128, cute::_128>;
using ClusterShape = cute::Shape<cute::_2, cute::_4, cute::_1>;

using CollectiveEpilogue = typename cutlass::epilogue::collective::CollectiveBuilder<
    cutlass::arch::Sm90, cutlass::arch::OpClassTensorOp,
    TileShape, ClusterShape,
    cutlass::epilogue::collective::EpilogueTileAuto,
    Acc, Acc,
    ElemCD, cutlass::layout::RowMajor, 128 / cutlass::sizeof_bits<ElemCD>::value,
    ElemCD, cutlass::layout::RowMajor, 128 / cutlass::sizeof_bits<ElemCD>::value,
    cutlass::epilogue::collective::EpilogueScheduleAuto
  >::CollectiveOp;

using CollectiveMainloop = typename cutlass::gemm::collective::CollectiveBuilder<
    cutlass::arch::Sm90, cutlass::arch::OpClassTensorOp,
    ElemA, cutlass::layout::RowMajor, 128 / cutlass::sizeof_bits<ElemA>::value,
    ElemB, cutlass::layout::ColumnMajor, 128 / cutlass::sizeof_bits<ElemB>::value,
    Acc,
    TileShape, ClusterShape,
    cutlass::gemm::collective::StageCountAutoCarveout<static_cast<int>(sizeof(typename CollectiveEpilogue::SharedStorage))>,
    cutlass::gemm::collective::KernelScheduleAuto
  >::CollectiveOp;

using GemmKernel = cutlass::gemm::kernel::GemmUniversal<
    cute::Shape<int,int,int,int>,
    CollectiveMainloop,
    CollectiveEpilogue
>;
using Gemm = cutlass::gemm::device::GemmUniversalAdapter<GemmKernel>;

// Force the device kernel symbol into the cubin without needing a host main.
auto* _anchor = &cutlass::device_kernel<GemmKernel>;


// ===== COMPILED SASS (sm_90a) =====

	.target	sm_90a

	.elftype	@"ET_EXEC"


//--------------------- .note.nv.tkinfo           --------------------------
	.section	.note.nv.tkinfo,"",@"SHT_NOTE"
	.sectionflags	@"SHF_NOTE_NV_TKINFO"
	.tkinfo
        /*0018*/ 	.word	0x00000002
        /*0030*/ 	.string	""
        /*0030*/ 	.string	"ptxas"
        /*0030*/ 	.string	"Cuda compilation tools, release 13.0, V13.0.88"
        /*0030*/ 	.string	"Build cuda_13.0.r13.0/compiler.36424714_0"
        /*0030*/ 	.string	"-arch sm_90a -m 64 "



//--------------------- .note.nv.cuinfo           --------------------------
	.section	.note.nv.cuinfo,"",@"SHT_NOTE"
	.sectionflags	@"SHF_NOTE_NV_CUINFO"
        /*0018*/ 	.short	0x0002
        /*001a*/ 	.short	0x005a
        /*001c*/ 	.short	0x0082
	.zero		2


//--------------------- .nv.info                  --------------------------
	.section	.nv.info,"",@"SHT_CUDA_INFO"
	.align	4


	//----- nvinfo : EIATTR_REGCOUNT
	.align		4
        /*0000*/ 	.byte	0x04, 0x2f
        /*0002*/ 	.short	(.L_15 - .L_14)
	.align		4
.L_14:
        /*0004*/ 	.word	index@(_ZN7cutlass13device_kernelINS_4gemm6kernel13GemmUniversalIN4cute5tupleIJiiiiEEENS1_10collective13CollectiveMmaINS1_34MainloopSm90TmaGmmaWarpSpecializedILi2ENS5_IJNS4_1CILi2EEENSA_ILi4EEENSA_ILi1EEEEEENS1_35KernelTmaWarpSpecializedCooperativeEEENS5_IJNSA_ILi256EEENSA_ILi128EEESI_EEENS_10bfloat16_tENS5_IJlSD_lEEESK_SL_NS4_8TiledMMAINS4_8MMA_AtomIJNS4_4SM904GMMA28MMA_64x128x16_F32BF16BF16_SSILNSP_5MajorE0ELSR_0ELNSP_7ScaleInE1ELSS_1EEEEEENS4_6LayoutINS5_IJSB_SD_SD_EEENS5_IJSD_NSA_ILi0EEESX_EEEEENS5_IJNS4_10UnderscoreES10_S10_EEEEENS4_23SM90_TMA_LOAD_MULTICASTENS4_14ComposedLayoutINS4_7SwizzleILi3ELi4ELi3EEENS4_18smem_ptr_flag_bitsILi16EEENSV_INS5_IJNSA_ILi8EEENSA_ILi64EEEEEENS5_IJS1A_SD_EEEEEEEvNS4_8identityES13_S1E_vS1F_EENS_8epilogue10collective6detail29Sm90TmaWarpSpecializedAdapterINS1I_15DefaultEpilogueISK_SL_SL_NS1H_6thread17LinearCombinationISK_Li1EffLNS1M_9ScaleType4KindE0ELNS_15FloatRoundStyleE2ESK_EENS1_15EpilogueDefaultEEEEEvvEEEEvNT_6ParamsE)
        /*0008*/ 	.word	0x000000a8


	//----- nvinfo : EIATTR_FRAME_SIZE
	.align		4
.L_15:
        /*000c*/ 	.byte	0x04, 0x11
        /*000e*/ 	.short	(.L_17 - .L_16)
	.align		4
.L_16:
        /*0010*/ 	.word	index@(_ZN7cutlass13device_kernelINS_4gemm6kernel13GemmUniversalIN4cute5tupleIJiiiiEEENS1_10collective13CollectiveMmaINS1_34MainloopSm90TmaGmmaWarpSpecializedILi2ENS5_IJNS4_1CILi2EEENSA_ILi4EEENSA_ILi1EEEEEENS1_35KernelTmaWarpSpecializedCooperativeEEENS5_IJNSA_ILi256EEENSA_ILi128EEESI_EEENS_10bfloat16_tENS5_IJlSD_lEEESK_SL_NS4_8TiledMMAINS4_8MMA_AtomIJNS4_4SM904GMMA28MMA_64x128x16_F32BF16BF16_SSILNSP_5MajorE0ELSR_0ELNSP_7ScaleInE1ELSS_1EEEEEENS4_6LayoutINS5_IJSB_SD_SD_EEENS5_IJSD_NSA_ILi0EEESX_EEEEENS5_IJNS4_10UnderscoreES10_S10_EEEEENS4_23SM90_TMA_LOAD_MULTICASTENS4_14ComposedLayoutINS4_7SwizzleILi3ELi4ELi3EEENS4_18smem_ptr_flag_bitsILi16EEENSV_INS5_IJNSA_ILi8EEENSA_ILi64EEEEEENS5_IJS1A_SD_EEEEEEEvNS4_8identityES13_S1E_vS1F_EENS_8epilogue10collective6detail29Sm90TmaWarpSpecializedAdapterINS1I_15DefaultEpilogueISK_SL_SL_NS1H_6thread17LinearCombinationISK_Li1EffLNS1M_9ScaleType4KindE0ELNS_15FloatRoundStyleE2ESK_EENS1_15EpilogueDefaultEEEEEvvEEEEvNT_6ParamsE)
        /*0014*/ 	.word	0x00000000


	//----- nvinfo : EIATTR_MIN_STACK_SIZE
	.align		4
.L_17:
        /*0018*/ 	.byte	0x04, 0x12
        /*001a*/ 	.short	(.L_19 - .L_18)
	.align		4
.L_18:
        /*001c*/ 	.word	index@(_ZN7cutlass13device_kernelINS_4gemm6kernel13GemmUniversalIN4cute5tupleIJiiiiEEENS1_10collective13CollectiveMmaINS1_34MainloopSm90TmaGmmaWarpSpecializedILi2ENS5_IJNS4_1CILi2EEENSA_ILi4EEENSA_ILi1EEEEEENS1_35KernelTmaWarpSpecializedCooperativeEEENS5_IJNSA_ILi256EEENSA_ILi128EEESI_EEENS_10bfloat16_tENS5_IJlSD_lEEESK_SL_NS4_8TiledMMAINS4_8MMA_AtomIJNS4_4SM904GMMA28MMA_64x128x16_F32BF16BF16_SSILNSP_5MajorE0ELSR_0ELNSP_7ScaleInE1ELSS_1EEEEEENS4_6LayoutINS5_IJSB_SD_SD_EEENS5_IJSD_NSA_ILi0EEESX_EEEEENS5_IJNS4_10UnderscoreES10_S10_EEEEENS4_23SM90_TMA_LOAD_MULTICASTENS4_14ComposedLayoutINS4_7SwizzleILi3ELi4ELi3EEENS4_18smem_ptr_flag_bitsILi16EEENSV_INS5_IJNSA_ILi8EEENSA_ILi64EEEEEENS5_IJS1A_SD_EEEEEEEvNS4_8identityES13_S1E_vS1F_EENS_8epilogue10collective6detail29Sm90TmaWarpSpecializedAdapterINS1I_15DefaultEpilogueISK_SL_SL_NS1H_6thread17LinearCombinationISK_Li1EffLNS1M_9ScaleType4KindE0ELNS_15FloatRoundStyleE2ESK_EENS1_15EpilogueDefaultEEEEEvvEEEEvNT_6ParamsE)
        /*0020*/ 	.word	0x00000000
.L_19:


//--------------------- .nv.compat                --------------------------
	.section	.nv.compat,"",@"SHT_CUDA_COMPAT_INFO"
	.align	4
        /*0000*/ 	.byte	0x02, 0x09, 0x01, 0x00, 0x02, 0x02, 0x04, 0x00, 0x02, 0x05, 0x05, 0x00, 0x03, 0x07, 0x01, 0x01
        /*0010*/ 	.byte	0x02, 0x03, 0x01, 0x00, 0x02, 0x06, 0x01, 0x00, 0x04, 0x0b, 0x08, 0x00, 0x00, 0x00, 0x00, 0x00
        /*0020*/ 	.byte	0x00, 0x00, 0x00, 0x00


//--------------------- .nv.info._ZN7cutlass13device_kernelINS_4gemm6kernel13GemmUniversalIN4cute5tupleIJiiiiEEENS1_10collective13CollectiveMmaINS1_34MainloopSm90TmaGmmaWarpSpecializedILi2ENS5_IJNS4_1CILi2EEENSA_ILi4EEENSA_ILi1EEEEEENS1_35KernelTmaWarpSpecializedCooperativeEEENS5_IJNSA_ILi256EEENSA_ILi128EEESI_EEENS_10bfloat16_tENS5_IJlSD_lEEESK_SL_NS4_8TiledMMAINS4_8MMA_AtomIJNS4_4SM904GMMA28MMA_64x128x16_F32BF16BF16_SSILNSP_5MajorE0ELSR_0ELNSP_7ScaleInE1ELSS_1EEEEEENS4_6LayoutINS5_IJSB_SD_SD_EEENS5_IJSD_NSA_ILi0EEESX_EEEEENS5_IJNS4_10UnderscoreES10_S10_EEEEENS4_23SM90_TMA_LOAD_MULTICASTENS4_14ComposedLayoutINS4_7SwizzleILi3ELi4ELi3EEENS4_18smem_ptr_flag_bitsILi16EEENSV_INS5_IJNSA_ILi8EEENSA_ILi64EEEEEENS5_IJS1A_SD_EEEEEEEvNS4_8identityES13_S1E_vS1F_EENS_8epilogue10collective6detail29Sm90TmaWarpSpecializedAdapterINS1I_15DefaultEpilogueISK_SL_SL_NS1H_6thread17LinearCombinationISK_Li1EffLNS1M_9ScaleType4KindE0ELNS_15FloatRoundStyleE2ESK_EENS1_15EpilogueDefaultEEEEEvvEEEEvNT_6ParamsE --------------------------
	.section	.nv.info._ZN7cutlass13device_kernelINS_4gemm6kernel13GemmUniversalIN4cute5tupleIJiiiiEEENS1_10collective13CollectiveMmaINS1_34MainloopSm90TmaGmmaWarpSpecializedILi2ENS5_IJNS4_1CILi2EEENSA_ILi4EEENSA_ILi1EEEEEENS1_35KernelTmaWarpSpecializedCooperativeEEENS5_IJNSA_ILi256EEENSA_ILi128EEESI_EEENS_10bfloat16_tENS5_IJlSD_lEEESK_SL_NS4_8TiledMMAINS4_8MMA_AtomIJNS4_4SM904GMMA28MMA_64x128x16_F32BF16BF16_SSILNSP_5MajorE0ELSR_0ELNSP_7ScaleInE1ELSS_1EEEEEENS4_6LayoutINS5_IJSB_SD_SD_EEENS5_IJSD_NSA_ILi0EEESX_EEEEENS5_IJNS4_10UnderscoreES10_S10_EEEEENS4_23SM90_TMA_LOAD_MULTICASTENS4_14ComposedLayoutINS4_7SwizzleILi3ELi4ELi3EEENS4_18smem_ptr_flag_bitsILi16EEENSV_INS5_IJNSA_ILi8EEENSA_ILi64EEEEEENS5_IJS1A_SD_EEEEEEEvNS4_8identityES13_S1E_vS1F_EENS_8epilogue10collective6detail29Sm90TmaWarpSpecializedAdapterINS1I_15DefaultEpilogueISK_SL_SL_NS1H_6thread17LinearCombinationISK_Li1EffLNS1M_9ScaleType4KindE0ELNS_15FloatRoundStyleE2ESK_EENS1_15EpilogueDefaultEEEEEvvEEEEvNT_6ParamsE,"",@"SHT_CUDA_INFO"
	.sectionflags	@""
	.align	4


	//----- nvinfo : EIATTR_CUDA_API_VERSION
	.align		4
        /*0000*/ 	.byte	0x04, 0x37
        /*0002*/ 	.short	(.L_21 - .L_20)
.L_20:
        /*0004*/ 	.word	0x00000082


	//----- nvinfo : EIATTR_KPARAM_INFO
	.align		4
.L_21:
        /*0008*/ 	.byte	0x04, 0x17
        /*000a*/ 	.short	(.L_23 - .L_22)
.L_22:
        /*000c*/ 	.word	0x00000000
        /*0010*/ 	.short	0x0000
        /*0012*/ 	.short	0x0070
        /*0014*/ 	.byte	0x00, 0xf0, 0x01, 0x10


	//----- nvinfo : EIATTR_SPARSE_MMA_MASK
	.align		4
.L_23:
        /*0018*/ 	.byte	0x03, 0x50
        /*001a*/ 	.short	0x0000


	//----- nvinfo : EIATTR_MAXREG_COUNT
	.align		4
        /*001c*/ 	.byte	0x03, 0x1b
        /*001e*/ 	.short	0x00a8


	//----- nvinfo : EIATTR_NUM_BARRIERS
	.align		4
        /*0020*/ 	.byte	0x02, 0x4c
        /*0022*/ 	.byte	0x01
	.zero		1


	//----- nvinfo : EIATTR_EXTERNS
	.align		4
        /*0024*/ 	.byte	0x04, 0x0f
        /*0026*/ 	.short	(.L_25 - .L_24)


	//   ....[0]....
	.align		4
.L_24:
        /*0028*/ 	.word	index@(__assertfail)


	//----- nvinfo : EIATTR_MERCURY_ISA_VERSION
	.align		4
.L_25:
        /*002c*/ 	.byte	0x03, 0x5f
        /*002e*/ 	.short	0x0101


	//----- nvinfo : EIATTR_INT_WARP_WIDE_INSTR_OFFSETS
	.align		4
        /*0030*/ 	.byte	0x04, 0x31
        /*0032*/ 	.short	(.L_27 - .L_26)


	//   ....[0]....
.L_26:
        /*0034*/ 	.word	0x00000440


	//   ....[1]....
        /*0038*/ 	.word	0x00000470


	//   ....[2]....
        /*003c*/ 	.word	0x00000630


	//   ....[3]....
        /*0040*/ 	.word	0x00002520


	//----- nvinfo : EIATTR_COOP_GROUP_MASK_REGIDS
	.align		4
.L_27:
        /*0044*/ 	.byte	0x04, 0x29
        /*0046*/ 	.short	(.L_29 - .L_28)


	//   ....[0]....
.L_28:
        /*0048*/ 	.word	0xffffffff


	//   ....[1]....
        /*004c*/ 	.word	0xffffffff


	//   ....[2]....
        /*0050*/ 	.word	0xffffffff


	//   ....[3]....
        /*0054*/ 	.word	0xffffffff


	//   ....[4]....
        /*0058*/ 	.word	0xffffffff


	//   ....[5]....
        /*005c*/ 	.word	0xffffffff


	//----- nvinfo : EIATTR_COOP_GROUP_INSTR_OFFSETS
	.align		4
.L_29:
        /*0060*/ 	.byte	0x04, 0x28
        /*0062*/ 	.short	(.L_31 - .L_30)


	//   ....[0]....
.L_30:
        /*0064*/ 	.word	0x00000060


	//   ....[1]....
        /*0068*/ 	.word	0x00000070


	//   ....[2]....
        /*006c*/ 	.word	0x00000130


	//   ....[3]....
        /*0070*/ 	.word	0x00000290


	//   ....[4]....
        /*0074*/ 	.word	0x000007b0


	//   ....[5]....
        /*0078*/ 	.word	0x00001200


	//----- nvinfo : EIATTR_REG_RECONFIG
	.align		4
.L_31:
        /*007c*/ 	.byte	0x01, 0x54
	.zero		2


	//----- nvinfo : EIATTR_SYSCALL_OFFSETS
	.align		4
        /*0080*/ 	.byte	0x04, 0x46
        /*0082*/ 	.short	(.L_33 - .L_32)


	//   ....[0]....
.L_32:
        /*0084*/ 	.word	0x000013c0


	//----- nvinfo : EIATTR_MBARRIER_INSTR_OFFSETS
	.align		4
.L_33:
        /*0088*/ 	.byte	0x04, 0x39
        /*008a*/ 	.short	(.L_35 - .L_34)


	//   ....[0]....
.L_34:
        /*008c*/ 	.word	0x00000230
        /*0090*/ 	.word	0x000000ff
        /*0094*/ 	.word	0x00000000
        /*0098*/ 	.short	0x0100
        /*009a*/ 	.byte	0x08
	.zero		1


	//   ....[1]....
        /*009c*/ 	.word	0x00000240
        /*00a0*/ 	.word	0x000000ff
        /*00a4*/ 	.word	0x00000010
        /*00a8*/ 	.short	0x0100
        /*00aa*/ 	.byte	0x08
	.zero		1


	//   ....[2]....
        /*00ac*/ 	.word	0x00000250
        /*00b0*/ 	.word	0x000000ff
        /*00b4*/ 	.word	0x00000008
        /*00b8*/ 	.short	0x0100
        /*00ba*/ 	.byte	0x08
	.zero		1


	//   ....[3]....
        /*00bc*/ 	.word	0x00000260
        /*00c0*/ 	.word	0x000000ff
        /*00c4*/ 	.word	0x00000018
        /*00c8*/ 	.short	0x0100
        /*00ca*/ 	.byte	0x08
	.zero		1


	//   ....[4]....
        /*00cc*/ 	.word	0x000006b0
        /*00d0*/ 	.word	0x000000ff
        /*00d4*/ 	.word	0x00000030
        /*00d8*/ 	.short	0x0100
        /*00da*/ 	.byte	0x06
	.zero		1


	//   ....[5]....
        /*00dc*/ 	.word	0x00000740
        /*00e0*/ 	.word	0x000000ff
        /*00e4*/ 	.word	0x00000038
        /*00e8*/ 	.short	0x0100
        /*00ea*/ 	.byte	0x06
	.zero		1


	//   ....[6]....
        /*00ec*/ 	.word	0x00001480
        /*00f0*/ 	.word	0x00000003
        /*00f4*/ 	.word	0x00000000
        /*00f8*/ 	.short	0x010a
        /*00fa*/ 	.byte	0x3f
	.zero		1


	//   ....[7]....
        /*00fc*/ 	.word	0x000014c0
        /*0100*/ 	.word	0x00000003
        /*0104*/ 	.word	0x00000000
        /*0108*/ 	.short	0x010a
        /*010a*/ 	.byte	0x3f
	.zero		1


	//   ....[8]....
        /*010c*/ 	.word	0x00001ce0
        /*0110*/ 	.word	0x00000005
        /*0114*/ 	.word	0x00000000
        /*0118*/ 	.short	0x010a
        /*011a*/ 	.byte	0x3f
	.zero		1


	//   ....[9]....
        /*011c*/ 	.word	0x00001d20
        /*0120*/ 	.word	0x00000005
        /*0124*/ 	.word	0x00000000
        /*0128*/ 	.short	0x010a
        /*012a*/ 	.byte	0x3f
	.zero		1


	//   ....[10]....
        /*012c*/ 	.word	0x000023c0
        /*0130*/ 	.word	0x00000005
        /*0134*/ 	.word	0x00000000
        /*0138*/ 	.short	0x0101
        /*013a*/ 	.byte	0x3f
	.zero		1


	//   ....[11]....
        /*013c*/ 	.word	0x000025a0
        /*0140*/ 	.word	0x00000003
        /*0144*/ 	.word	0x00000000
        /*0148*/ 	.short	0x0101
        /*014a*/ 	.byte	0x3f
	.zero		1


	//   ....[12]....
        /*014c*/ 	.word	0x0000beb0
        /*0150*/ 	.word	0x00000014
        /*0154*/ 	.word	0x00000010
        /*0158*/ 	.short	0x010a
        /*015a*/ 	.byte	0x3f
	.zero		1


	//   ....[13]....
        /*015c*/ 	.word	0x0000c350
        /*0160*/ 	.word	0x00000004
        /*0164*/ 	.word	0x00000038
        /*0168*/ 	.short	0x0101
        /*016a*/ 	.byte	0x3f
	.zero		1


	//   ....[14]....
        /*016c*/ 	.word	0x0000ca60
        /*0170*/ 	.word	0x00000005
        /*0174*/ 	.word	0x00000000
        /*0178*/ 	.short	0x010a
        /*017a*/ 	.byte	0x3f
	.zero		1


	//   ....[15]....
        /*017c*/ 	.word	0x0000cae0
        /*0180*/ 	.word	0x00000009
        /*0184*/ 	.word	0x00000000
        /*0188*/ 	.short	0x010a
        /*018a*/ 	.byte	0x3f
	.zero		1


	//   ....[16]....
        /*018c*/ 	.word	0x0000cb40
        /*0190*/ 	.word	0x00000003
        /*0194*/ 	.word	0x00000000
        /*0198*/ 	.short	0x010a
        /*019a*/ 	.byte	0x3f
	.zero		1


	//   ....[17]....
        /*019c*/ 	.word	0x0000cb90
        /*01a0*/ 	.word	0x00000005
        /*01a4*/ 	.word	0x00000000
        /*01a8*/ 	.short	0x010a
        /*01aa*/ 	.byte	0x3f
	.zero		1


	//   ....[18]....
        /*01ac*/ 	.word	0x0000cc60
        /*01b0*/ 	.word	0x00000014
        /*01b4*/ 	.word	0x00000010
        /*01b8*/ 	.short	0x010a
        /*01ba*/ 	.byte	0x3f
	.zero		1


	//   ....[19]....
        /*01bc*/ 	.word	0x0000cd30
        /*01c0*/ 	.word	0x00000005
        /*01c4*/ 	.word	0x00000000
        /*01c8*/ 	.short	0x010a
        /*01ca*/ 	.byte	0x3f
	.zero		1


	//----- nvinfo : EIATTR_NUM_MBARRIERS
	.align		4
.L_35:
        /*01cc*/ 	.byte	0x03, 0x38
        /*01ce*/ 	.short	0x0006


	//----- nvinfo : EIATTR_EXIT_INSTR_OFFSETS
	.align		4
        /*01d0*/ 	.byte	0x04, 0x1c
        /*01d2*/ 	.short	(.L_37 - .L_36)


	//   ....[0]....
.L_36:
        /*01d4*/ 	.word	0x00000910


	//   ....[1]....
        /*01d8*/ 	.word	0x00001130


	//   ....[2]....
        /*01dc*/ 	.word	0x0000b4e0


	//   ....[3]....
        /*01e0*/ 	.word	0x0000ba40


	//   ....[4]....
        /*01e4*/ 	.word	0x0000cb30


	//----- nvinfo : EIATTR_MAX_THREADS
	.align		4
.L_37:
        /*01e8*/ 	.byte	0x04, 0x05
        /*01ea*/ 	.short	(.L_39 - .L_38)
.L_38:
        /*01ec*/ 	.word	0x00000180
        /*01f0*/ 	.word	0x00000001
        /*01f4*/ 	.word	0x00000001


	//----- nvinfo : EIATTR_CRS_STACK_SIZE
	.align		4
.L_39:
        /*01f8*/ 	.byte	0x04, 0x1e
        /*01fa*/ 	.short	(.L_41 - .L_40)
.L_40:
        /*01fc*/ 	.word	0x00000000


	//----- nvinfo : EIATTR_CBANK_PARAM_SIZE
	.align		4
.L_41:
        /*0200*/ 	.byte	0x03, 0x19
        /*0202*/ 	.short	0x0470


	//----- nvinfo : EIATTR_PARAM_CBANK
	.align		4
        /*0204*/ 	.byte	0x04, 0x0a
        /*0206*/ 	.short	(.L_43 - .L_42)
	.align		4
.L_42:
        /*0208*/ 	.word	index@(.nv.constant0._ZN7cutlass13device_kernelINS_4gemm6kernel13GemmUniversalIN4cute5tupleIJiiiiEEENS1_10collective13CollectiveMmaINS1_34MainloopSm90TmaGmmaWarpSpecializedILi2ENS5_IJNS4_1CILi2EEENSA_ILi4EEENSA_ILi1EEEEEENS1_35KernelTmaWarpSpecializedCooperativeEEENS5_IJNSA_ILi256EEENSA_ILi128EEESI_EEENS_10bfloat16_tENS5_IJlSD_lEEESK_SL_NS4_8TiledMMAINS4_8MMA_AtomIJNS4_4SM904GMMA28MMA_64x128x16_F32BF16BF16_SSILNSP_5MajorE0ELSR_0ELNSP_7ScaleInE1ELSS_1EEEEEENS4_6LayoutINS5_IJSB_SD_SD_EEENS5_IJSD_NSA_ILi0EEESX_EEEEENS5_IJNS4_10UnderscoreES10_S10_EEEEENS4_23SM90_TMA_LOAD_MULTICASTENS4_14ComposedLayoutINS4_7SwizzleILi3ELi4ELi3EEENS4_18smem_ptr_flag_bitsILi16EEENSV_INS5_IJNSA_ILi8EEENSA_ILi64EEEEEENS5_IJS1A_SD_EEEEEEEvNS4_8identityES13_S1E_vS1F_EENS_8epilogue10collective6detail29Sm90TmaWarpSpecializedAdapterINS1I_15DefaultEpilogueISK_SL_SL_NS1H_6thread17LinearCombinationISK_Li1EffLNS1M_9ScaleType4KindE0ELNS_15FloatRoundStyleE2ESK_EENS1_15EpilogueDefaultEEEEEvvEEEEvNT_6ParamsE)
        /*020c*/ 	.short	0x0210
        /*020e*/ 	.short	0x0470


	//----- nvinfo : EIATTR_SW_WAR
	.align		4
.L_43:
        /*0210*/ 	.byte	0x04, 0x36
        /*0212*/ 	.short	(.L_45 - .L_44)
.L_44:
        /*0214*/ 	.word	0x00000008
.L_45:


//--------------------- .nv.callgraph             --------------------------
	.section	.nv.callgraph,"",@"SHT_CUDA_CALLGRAPH"
	.align	4
	.sectionentsize	8
	.align		4
        /*0000*/ 	.word	0x00000000
	.align		4
        /*0004*/ 	.word	0xffffffff
	.align		4
        /*0008*/ 	.word	index@(_ZN7cutlass13device_kernelINS_4gemm6kernel13GemmUniversalIN4cute5tupleIJiiiiEEENS1_10collective13CollectiveMmaINS1_34MainloopSm90TmaGmmaWarpSpecializedILi2ENS5_IJNS4_1CILi2EEENSA_ILi4EEENSA_ILi1EEEEEENS1_35KernelTmaWarpSpecializedCooperativeEEENS5_IJNSA_ILi256EEENSA_ILi128EEESI_EEENS_10bfloat16_tENS5_IJlSD_lEEESK_SL_NS4_8TiledMMAINS4_8MMA_AtomIJNS4_4SM904GMMA28MMA_64x128x16_F32BF16BF16_SSILNSP_5MajorE0ELSR_0ELNSP_7ScaleInE1ELSS_1EEEEEENS4_6LayoutINS5_IJSB_SD_SD_EEENS5_IJSD_NSA_ILi0EEESX_EEEEENS5_IJNS4_10UnderscoreES10_S10_EEEEENS4_23SM90_TMA_LOAD_MULTICASTENS4_14ComposedLayoutINS4_7SwizzleILi3ELi4ELi3EEENS4_18smem_ptr_flag_bitsILi16EEENSV_INS5_IJNSA_ILi8EEENSA_ILi64EEEEEENS5_IJS1A_SD_EEEEEEEvNS4_8identityES13_S1E_vS1F_EENS_8epilogue10collective6detail29Sm90TmaWarpSpecializedAdapterINS1I_15DefaultEpilogueISK_SL_SL_NS1H_6thread17LinearCombinationISK_Li1EffLNS1M_9ScaleType4KindE0ELNS_15FloatRoundStyleE2ESK_EENS1_15EpilogueDefaultEEEEEvvEEEEvNT_6ParamsE)
	.align		4
        /*000c*/ 	.word	index@(__assertfail)
	.align		4
        /*0010*/ 	.word	0x00000000
	.align		4
        /*0014*/ 	.word	0xfffffffe
	.align		4
        /*0018*/ 	.word	0x00000000
	.align		4
        /*001c*/ 	.word	0xfffffffd
	.align		4
        /*0020*/ 	.word	0x00000000
	.align		4
        /*0024*/ 	.word	0xfffffffc


//--------------------- .nv.constant4             --------------------------
	.section	.nv.constant4,"a",@progbits
	.align	8
	.align		8
.nv.constant4:
        /*0000*/ 	.dword	__assertfail
	.align		8
        /*0008*/ 	.dword	__unnamed_1
	.align		8
        /*0010*/ 	.dword	_ZN40_INTERNAL_484da52d_4_k_cu_863afb1d_284144cuda3std3__45__cpo5beginE
	.align		8
        /*0018*/ 	.dword	_ZN40_INTERNAL_484da52d_4_k_cu_863afb1d_284144cuda3std3__45__cpo3endE
	.align		8
        /*0020*/ 	.dword	_ZN40_INTERNAL_484da52d_4_k_cu_863afb1d_284144cuda3std3__45__cpo6cbeginE
	.align		8
        /*0028*/ 	.dword	_ZN40_INTERNAL_484da52d_4_k_cu_863afb1d_284144cuda3std3__45__cpo4cendE
	.align		8
        /*0030*/ 	.dword	_ZN40_INTERNAL_484da52d_4_k_cu_863afb1d_284144cuda3std3__442_GLOBAL__N__484da52d_4_k_cu_863afb1d_284146ignoreE
	.align		8
        /*0038*/ 	.dword	_ZN40_INTERNAL_484da52d_4_k_cu_863afb1d_284144cuda3std3__419piecewise_constructE
	.align		8
        /*0040*/ 	.dword	_ZN40_INTERNAL_484da52d_4_k_cu_863afb1d_284144cuda3std3__48in_placeE
	.align		8
        /*0048*/ 	.dword	_ZN40_INTERNAL_484da52d_4_k_cu_863afb1d_284144cuda3std6ranges3__45__cpo4swapE
	.align		8
        /*0050*/ 	.dword	_ZN40_INTERNAL_484da52d_4_k_cu_863afb1d_284144cuda3std6ranges3__45__cpo9iter_moveE
	.align		8
        /*0058*/ 	.dword	_ZN40_INTERNAL_484da52d_4_k_cu_863afb1d_284144cute7productE
	.align		8
        /*0060*/ 	.dword	_ZN40_INTERNAL_484da52d_4_k_cu_863afb1d_284144cute1_E
	.align		8
        /*0068*/ 	.dword	$str$22
	.align		8
        /*0070*/ 	.dword	$str$23


//--------------------- .text._ZN7cutlass13device_kernelINS_4gemm6kernel13GemmUniversalIN4cute5tupleIJiiiiEEENS1_10collective13CollectiveMmaINS1_34MainloopSm90TmaGmmaWarpSpecializedILi2ENS5_IJNS4_1CILi2EEENSA_ILi4EEENSA_ILi1EEEEEENS1_35KernelTmaWarpSpecializedCooperativeEEENS5_IJNSA_ILi256EEENSA_ILi128EEESI_EEENS_10bfloat16_tENS5_IJlSD_lEEESK_SL_NS4_8TiledMMAINS4_8MMA_AtomIJNS4_4SM904GMMA28MMA_64x128x16_F32BF16BF16_SSILNSP_5MajorE0ELSR_0ELNSP_7ScaleInE1ELSS_1EEEEEENS4_6LayoutINS5_IJSB_SD_SD_EEENS5_IJSD_NSA_ILi0EEESX_EEEEENS5_IJNS4_10UnderscoreES10_S10_EEEEENS4_23SM90_TMA_LOAD_MULTICASTENS4_14ComposedLayoutINS4_7SwizzleILi3ELi4ELi3EEENS4_18smem_ptr_flag_bitsILi16EEENSV_INS5_IJNSA_ILi8EEENSA_ILi64EEEEEENS5_IJS1A_SD_EEEEEEEvNS4_8identityES13_S1E_vS1F_EENS_8epilogue10collective6detail29Sm90TmaWarpSpecializedAdapterINS1I_15DefaultEpilogueISK_SL_SL_NS1H_6thread17LinearCombinationISK_Li1EffLNS1M_9ScaleType4KindE0ELNS_15FloatRoundStyleE2ESK_EENS1_15EpilogueDefaultEEEEEvvEEEEvNT_6ParamsE --------------------------
	.section	.text._ZN7cutlass13device_kernelINS_4gemm6kernel13GemmUniversalIN4cute5tupleIJiiiiEEENS1_10collective13CollectiveMmaINS1_34MainloopSm90TmaGmmaWarpSpecializedILi2ENS5_IJNS4_1CILi2EEENSA_ILi4EEENSA_ILi1EEEEEENS1_35KernelTmaWarpSpecializedCooperativeEEENS5_IJNSA_ILi256EEENSA_ILi128EEESI_EEENS_10bfloat16_tENS5_IJlSD_lEEESK_SL_NS4_8TiledMMAINS4_8MMA_AtomIJNS4_4SM904GMMA28MMA_64x128x16_F32BF16BF16_SSILNSP_5MajorE0ELSR_0ELNSP_7ScaleInE1ELSS_1EEEEEENS4_6LayoutINS5_IJSB_SD_SD_EEENS5_IJSD_NSA_ILi0EEESX_EEEEENS5_IJNS4_10UnderscoreES10_S10_EEEEENS4_23SM90_TMA_LOAD_MULTICASTENS4_14ComposedLayoutINS4_7SwizzleILi3ELi4ELi3EEENS4_18smem_ptr_flag_bitsILi16EEENSV_INS5_IJNSA_ILi8EEENSA_ILi64EEEEEENS5_IJS1A_SD_EEEEEEEvNS4_8identityES13_S1E_vS1F_EENS_8epilogue10collective6detail29Sm90TmaWarpSpecializedAdapterINS1I_15DefaultEpilogueISK_SL_SL_NS1H_6thread17LinearCombinationISK_Li1EffLNS1M_9ScaleType4KindE0ELNS_15FloatRoundStyleE2ESK_EENS1_15EpilogueDefaultEEEEEvvEEEEvNT_6ParamsE,"ax",@progbits
	.align	128
.text._ZN7cutlass13device_kernelINS_4gemm6kernel13GemmUniversalIN4cute5tupleIJiiiiEEENS1_10collective13CollectiveMmaINS1_34MainloopSm90TmaGmmaWarpSpecializedILi2ENS5_IJNS4_1CILi2EEENSA_ILi4EEENSA_ILi1EEEEEENS1_35KernelTmaWarpSpecializedCooperativeEEENS5_IJNSA_ILi256EEENSA_ILi128EEESI_EEENS_10bfloat16_tENS5_IJlSD_lEEESK_SL_NS4_8TiledMMAINS4_8MMA_AtomIJNS4_4SM904GMMA28MMA_64x128x16_F32BF16BF16_SSILNSP_5MajorE0ELSR_0ELNSP_7ScaleInE1ELSS_1EEEEEENS4_6LayoutINS5_IJSB_SD_SD_EEENS5_IJSD_NSA_ILi0EEESX_EEEEENS5_IJNS4_10UnderscoreES10_S10_EEEEENS4_23SM90_TMA_LOAD_MULTICASTENS4_14ComposedLayoutINS4_7SwizzleILi3ELi4ELi3EEENS4_18smem_ptr_flag_bitsILi16EEENSV_INS5_IJNSA_ILi8EEENSA_ILi64EEEEEENS5_IJS1A_SD_EEEEEEEvNS4_8identityES13_S1E_vS1F_EENS_8epilogue10collective6detail29Sm90TmaWarpSpecializedAdapterINS1I_15DefaultEpilogueISK_SL_SL_NS1H_6thread17LinearCombinationISK_Li1EffLNS1M_9ScaleType4KindE0ELNS_15FloatRoundStyleE2ESK_EENS1_15EpilogueDefaultEEEEEvvEEEEvNT_6ParamsE:
        .type           _ZN7cutlass13device_kernelINS_4gemm6kernel13GemmUniversalIN4cute5tupleIJiiiiEEENS1_10collective13CollectiveMmaINS1_34MainloopSm90TmaGmmaWarpSpecializedILi2ENS5_IJNS4_1CILi2EEENSA_ILi4EEENSA_ILi1EEEEEENS1_35KernelTmaWarpSpecializedCooperativeEEENS5_IJNSA_ILi256EEENSA_ILi128EEESI_EEENS_10bfloat16_tENS5_IJlSD_lEEESK_SL_NS4_8TiledMMAINS4_8MMA_AtomIJNS4_4SM904GMMA28MMA_64x128x16_F32BF16BF16_SSILNSP_5MajorE0ELSR_0ELNSP_7ScaleInE1ELSS_1EEEEEENS4_6LayoutINS5_IJSB_SD_SD_EEENS5_IJSD_NSA_ILi0EEESX_EEEEENS5_IJNS4_10UnderscoreES10_S10_EEEEENS4_23SM90_TMA_LOAD_MULTICASTENS4_14ComposedLayoutINS4_7SwizzleILi3ELi4ELi3EEENS4_18smem_ptr_flag_bitsILi16EEENSV_INS5_IJNSA_ILi8EEENSA_ILi64EEEEEENS5_IJS1A_SD_EEEEEEEvNS4_8identityES13_S1E_vS1F_EENS_8epilogue10collective6detail29Sm90TmaWarpSpecializedAdapterINS1I_15DefaultEpilogueISK_SL_SL_NS1H_6thread17LinearCombinationISK_Li1EffLNS1M_9ScaleType4KindE0ELNS_15FloatRoundStyleE2ESK_EENS1_15EpilogueDefaultEEEEEvvEEEEvNT_6ParamsE,@function
        .size           _ZN7cutlass13device_kernelINS_4gemm6kernel13GemmUniversalIN4cute5tupleIJiiiiEEENS1_10collective13CollectiveMmaINS1_34MainloopSm90TmaGmmaWarpSpecializedILi2ENS5_IJNS4_1CILi2EEENSA_ILi4EEENSA_ILi1EEEEEENS1_35KernelTmaWarpSpecializedCooperativeEEENS5_IJNSA_ILi256EEENSA_ILi128EEESI_EEENS_10bfloat16_tENS5_IJlSD_lEEESK_SL_NS4_8TiledMMAINS4_8MMA_AtomIJNS4_4SM904GMMA28MMA_64x128x16_F32BF16BF16_SSILNSP_5MajorE0ELSR_0ELNSP_7ScaleInE1ELSS_1EEEEEENS4_6LayoutINS5_IJSB_SD_SD_EEENS5_IJSD_NSA_ILi0EEESX_EEEEENS5_IJNS4_10UnderscoreES10_S10_EEEEENS4_23SM90_TMA_LOAD_MULTICASTENS4_14ComposedLayoutINS4_7SwizzleILi3ELi4ELi3EEENS4_18smem_ptr_flag_bitsILi16EEENSV_INS5_IJNSA_ILi8EEENSA_ILi64EEEEEENS5_IJS1A_SD_EEEEEEEvNS4_8identityES13_S1E_vS1F_EENS_8epilogue10collective6detail29Sm90TmaWarpSpecializedAdapterINS1I_15DefaultEpilogueISK_SL_SL_NS1H_6thread17LinearCombinationISK_Li1EffLNS1M_9ScaleType4KindE0ELNS_15FloatRoundStyleE2ESK_EENS1_15EpilogueDefaultEEEEEvvEEEEvNT_6ParamsE,(.L_x_319 - _ZN7cutlass13device_kernelINS_4gemm6kernel13GemmUniversalIN4cute5tupleIJiiiiEEENS1_10collective13CollectiveMmaINS1_34MainloopSm90TmaGmmaWarpSpecializedILi2ENS5_IJNS4_1CILi2EEENSA_ILi4EEENSA_ILi1EEEEEENS1_35KernelTmaWarpSpecializedCooperativeEEENS5_IJNSA_ILi256EEENSA_ILi128EEESI_EEENS_10bfloat16_tENS5_IJlSD_lEEESK_SL_NS4_8TiledMMAINS4_8MMA_AtomIJNS4_4SM904GMMA28MMA_64x128x16_F32BF16BF16_SSILNSP_5MajorE0ELSR_0ELNSP_7ScaleInE1ELSS_1EEEEEENS4_6LayoutINS5_IJSB_SD_SD_EEENS5_IJSD_NSA_ILi0EEESX_EEEEENS5_IJNS4_10UnderscoreES10_S10_EEEEENS4_23SM90_TMA_LOAD_MULTICASTENS4_14ComposedLayoutINS4_7SwizzleILi3ELi4ELi3EEENS4_18smem_ptr_flag_bitsILi16EEENSV_INS5_IJNSA_ILi8EEENSA_ILi64EEEEEENS5_IJS1A_SD_EEEEEEEvNS4_8identityES13_S1E_vS1F_EENS_8epilogue10collective6detail29Sm90TmaWarpSpecializedAdapterINS1I_15DefaultEpilogueISK_SL_SL_NS1H_6thread17LinearCombinationISK_Li1EffLNS1M_9ScaleType4KindE0ELNS_15FloatRoundStyleE2ESK_EENS1_15EpilogueDefaultEEEEEvvEEEEvNT_6ParamsE)
        .other          _ZN7cutlass13device_kernelINS_4gemm6kernel13GemmUniversalIN4cute5tupleIJiiiiEEENS1_10collective13CollectiveMmaINS1_34MainloopSm90TmaGmmaWarpSpecializedILi2ENS5_IJNS4_1CILi2EEENSA_ILi4EEENSA_ILi1EEEEEENS1_35KernelTmaWarpSpecializedCooperativeEEENS5_IJNSA_ILi256EEENSA_ILi128EEESI_EEENS_10bfloat16_tENS5_IJlSD_lEEESK_SL_NS4_8TiledMMAINS4_8MMA_AtomIJNS4_4SM904GMMA28MMA_64x128x16_F32BF16BF16_SSILNSP_5MajorE0ELSR_0ELNSP_7ScaleInE1ELSS_1EEEEEENS4_6LayoutINS5_IJSB_SD_SD_EEENS5_IJSD_NSA_ILi0EEESX_EEEEENS5_IJNS4_10UnderscoreES10_S10_EEEEENS4_23SM90_TMA_LOAD_MULTICASTENS4_14ComposedLayoutINS4_7SwizzleILi3ELi4ELi3EEENS4_18smem_ptr_flag_bitsILi16EEENSV_INS5_IJNSA_ILi8EEENSA_ILi64EEEEEENS5_IJS1A_SD_EEEEEEEvNS4_8identityES13_S1E_vS1F_EENS_8epilogue10collective6detail29Sm90TmaWarpSpecializedAdapterINS1I_15DefaultEpilogueISK_SL_SL_NS1H_6thread17LinearCombinationISK_Li1EffLNS1M_9ScaleType4KindE0ELNS_15FloatRoundStyleE2ESK_EENS1_15EpilogueDefaultEEEEEvvEEEEvNT_6ParamsE,@"STO_CUDA_ENTRY STV_DEFAULT"
_ZN7cutlass13device_kernelINS_4gemm6kernel13GemmUniversalIN4cute5tupleIJiiiiEEENS1_10collective13CollectiveMmaINS1_34MainloopSm90TmaGmmaWarpSpecializedILi2ENS5_IJNS4_1CILi2EEENSA_ILi4EEENSA_ILi1EEEEEENS1_35KernelTmaWarpSpecializedCooperativeEEENS5_IJNSA_ILi256EEENSA_ILi128EEESI_EEENS_10bfloat16_tENS5_IJlSD_lEEESK_SL_NS4_8TiledMMAINS4_8MMA_AtomIJNS4_4SM904GMMA28MMA_64x128x16_F32BF16BF16_SSILNSP_5MajorE0ELSR_0ELNSP_7ScaleInE1ELSS_1EEEEEENS4_6LayoutINS5_IJSB_SD_SD_EEENS5_IJSD_NSA_ILi0EEESX_EEEEENS5_IJNS4_10UnderscoreES10_S10_EEEEENS4_23SM90_TMA_LOAD_MULTICASTENS4_14ComposedLayoutINS4_7SwizzleILi3ELi4ELi3EEENS4_18smem_ptr_flag_bitsILi16EEENSV_INS5_IJNSA_ILi8EEENSA_ILi64EEEEEENS5_IJS1A_SD_EEEEEEEvNS4_8identityES13_S1E_vS1F_EENS_8epilogue10collective6detail29Sm90TmaWarpSpecializedAdapterINS1I_15DefaultEpilogueISK_SL_SL_NS1H_6thread17LinearCombinationISK_Li1EffLNS1M_9ScaleType4KindE0ELNS_15FloatRoundStyleE2ESK_EENS1_15EpilogueDefaultEEEEEvvEEEEvNT_6ParamsE:
[----:B------:R-:W0:Y:S01]  /*0000*/  LDC R1, c[0x0][0x28] ;  /* 0x00000a00ff017b82 */ /* 0x000e220000000800 */
[----:B------:R-:W1:Y:S01]  /*0010*/  S2R R18, SR_TID.X ;  /* 0x0000000000127919 */ /* 0x000e620000002100 */
[----:B------:R-:W-:Y:S01]  /*0020*/  ELECT P0, URZ, PT ;  /* 0x00000000003f782f */ /* 0x000fe20003800000 */
[----:B------:R-:W-:Y:S01]  /*0030*/  BSSY B0, `(.L_x_0) ;  /* 0x000000f000007945 */ /* 0x000fe20003800000 */
[--C-:B-1----:R-:W-:Y:S02]  /*0040*/  SHF.R.U32.HI R0, RZ, 0x5, R18.reuse ;  /* 0x00000005ff007819 */ /* 0x102fe40000011612 */
[----:B------:R-:W-:-:S03]  /*0050*/  SHF.R.U32.HI R3, RZ, 0x7, R18 ;  /* 0x00000007ff037819 */ /* 0x000fc60000011612 */
[----:B------:R-:W1:Y:S04]  /*0060*/  SHFL.IDX PT, R2, R0, RZ, 0x1f ;  /* 0x00001fff00027589 */ /* 0x000e6800000e0000 */
[----:B------:R2:W3:Y:S01]  /*0070*/  SHFL.IDX PT, R5, R3, RZ, 0x1f ;  /* 0x00001fff03057589 */ /* 0x0004e200000e0000 */
[----:B-1----:R-:W-:-:S13]  /*0080*/  ISETP.NE.OR P0, PT, R2, RZ, !P0 ;  /* 0x000000ff0200720c */ /* 0x002fda0004705670 */
[----:B0-23--:R-:W-:Y:S05]  /*0090*/  @P0 BRA `(.L_x_1) ;  /* 0x0000000000200947 */ /* 0x00dfea0003800000 */
[----:B------:R-:W-:Y:S02]  /*00a0*/  ULDC.64 UR4, c[0x0][0x198] ;  /* 0x0000660000047ab9 */ /* 0x000fe40000000a00 */
[----:B------:R-:W-:Y:S02]  /*00b0*/  UIADD3 UR6, UP0, UR4, 0xf0, URZ ;  /* 0x000000f004067890 */ /* 0x000fe4000ff1e03f */
[----:B------:R-:W-:Y:S02]  /*00c0*/  UIADD3 UR4, UP1, UR4, 0x1f0, URZ ;  /* 0x000001f004047890 */ /* 0x000fe4000ff3e03f */
[----:B------:R-:W-:Y:S02]  /*00d0*/  UIADD3.X UR7, URZ, UR5, URZ, UP0, !UPT ;  /* 0x000000053f077290 */ /* 0x000fe400087fe43f */
[----:B------:R-:W-:-:S07]  /*00e0*/  UIADD3.X UR5, URZ, UR5, URZ, UP1, !UPT ;  /* 0x000000053f057290 */ /* 0x000fce0008ffe43f */
[----:B------:R0:W-:Y:S02]  /*00f0*/  UTMACCTL.PF [UR6] ;  /* 0x00000000060079b9 */ /* 0x0001e40008040000 */
[----:B------:R0:W-:Y:S02]  /*0100*/  UTMACCTL.PF [UR4] ;  /* 0x00000000040079b9 */ /* 0x0001e40008040000 */
[----:B0-----:R-:W-:Y:S01]  /*0110*/  NOP ;  /* 0x0000000000007918 */ /* 0x001fe20000000000 */
.L_x_1:
[----:B------:R-:W-:Y:S05]  /*0120*/  BSYNC B0 ;  /* 0x0000000000007941 */ /* 0x000fea0003800000 */
.L_x_0:
[----:B------:R-:W0:Y:S02]  /*0130*/  SHFL.IDX PT, R3, R0, RZ, 0x1f ;  /* 0x00001fff00037589 */ /* 0x000e2400000e0000 */
[----:B0-----:R-:W-:-:S13]  /*0140*/  ISETP.NE.AND P0, PT, R3, RZ, PT ;  /* 0x000000ff0300720c */ /* 0x001fda0003f05270 */
[----:B------:R-:W-:Y:S05]  /*0150*/  @P0 BRA `(.L_x_2) ;  /* 0x0000000000480947 */ /* 0x000fea0003800000 */
[----:B------:R-:W0:Y:S01]  /*0160*/  S2UR UR8, SR_CgaCtaId ;  /* 0x00000000000879c3 */ /* 0x000e220000008800 */
[----:B------:R-:W-:Y:S01]  /*0170*/  UMOV UR4, 0x400 ;  /* 0x0000040000047882 */ /* 0x000fe20000000000 */
[----:B------:R-:W-:Y:S01]  /*0180*/  UMOV UR5, 0x1 ;  /* 0x0000000100057882 */ /* 0x000fe20000000000 */
[----:B------:R-:W-:Y:S01]  /*0190*/  UMOV UR6, 0xa ;  /* 0x0000000a00067882 */ /* 0x000fe20000000000 */
[----:B------:R-:W-:Y:S01]  /*01a0*/  ELECT P0, URZ, PT ;  /* 0x00000000003f782f */ /* 0x000fe20003800000 */
[----:B------:R-:W-:-:S04]  /*01b0*/  UIADD3 UR6, -UR6, 0x100000, URZ ;  /* 0x0010000006067890 */ /* 0x000fc8000fffe13f */
[----:B------:R-:W-:Y:S02]  /*01c0*/  USHF.L.U32 UR7, UR6, 0xb, URZ ;  /* 0x0000000b06077899 */ /* 0x000fe4000800063f */
[----:B------:R-:W-:Y:S02]  /*01d0*/  USHF.L.U32 UR6, UR6, 0x1, URZ ;  /* 0x0000000106067899 */ /* 0x000fe4000800063f */
[----:B0-----:R-:W-:Y:S02]  /*01e0*/  ULEA UR8, UR8, UR4, 0x18 ;  /* 0x0000000408087291 */ /* 0x001fe4000f8ec03f */
[----:B------:R-:W-:-:S04]  /*01f0*/  UIADD3 UR4, -UR5, 0x100000, URZ ;  /* 0x0010000005047890 */ /* 0x000fc8000fffe13f */
[----:B------:R-:W-:Y:S02]  /*0200*/  USHF.L.U32 UR5, UR4, 0xb, URZ ;  /* 0x0000000b04057899 */ /* 0x000fe4000800063f */
[----:B------:R-:W-:Y:S01]  /*0210*/  USHF.L.U32 UR4, UR4, 0x1, URZ ;  /* 0x0000000104047899 */ /* 0x000fe2000800063f */
[----:B------:R-:W0:Y:S11]  /*0220*/  FENCE.VIEW.ASYNC.S ;  /* 0x00000000000073c6 */ /* 0x000e360000000000 */
[----:B0-----:R0:W1:Y:S01]  /*0230*/  SYNCS.EXCH.64 URZ, [UR8], UR4 ;  /* 0x00000004083f75b2 */ /* 0x0010620008000100 */
[----:B------:R0:W2:Y:S01]  /*0240*/  SYNCS.EXCH.64 URZ, [UR8+0x10], UR6 ;  /* 0x00001006083f75b2 */ /* 0x0000a20008000100 */
[----:B------:R0:W3:Y:S01]  /*0250*/  SYNCS.EXCH.64 URZ, [UR8+0x8], UR4 ;  /* 0x00000804083f75b2 */ /* 0x0000e20008000100 */
[----:B------:R0:W4:Y:S01]  /*0260*/  SYNCS.EXCH.64 URZ, [UR8+0x18], UR6 ;  /* 0x00001806083f75b2 */ /* 0x0001220008000100 */
[----:B------:R-:W-:Y:S01]  /*0270*/  NOP ;  /* 0x0000000000007918 */ /* 0x000fe20000000000 */
.L_x_2:
[----:B------:R-:W-:Y:S01]  /*0280*/  SHF.R.S32.HI R7, RZ, 0x1f, R18 ;  /* 0x0000001fff077819 */ /* 0x000fe20000011412 */
[----:B------:R-:W5:Y:S01]  /*0290*/  SHFL.IDX PT, R0, R0, RZ, 0x1f ;  /* 0x00001fff00007589 */ /* 0x000f6200000e0000 */
[----:B0-----:R-:W0:Y:S01]  /*02a0*/  S2UR UR8, SR_CTAID.X ;  /* 0x00000000000879c3 */ /* 0x001e220000002500 */
[----:B------:R-:W-:Y:S02]  /*02b0*/  ELECT P0, URZ, PT ;  /* 0x00000000003f782f */ /* 0x000fe40003800000 */
[----:B------:R-:W-:Y:S01]  /*02c0*/  LEA.HI R7, R7, R18, RZ, 0x7 ;  /* 0x0000001207077211 */ /* 0x000fe200078f38ff */
[----:B------:R-:W1:Y:S01]  /*02d0*/  S2R R4, SR_CTAID.Y ;  /* 0x0000000000047919 */ /* 0x000e620000002600 */
[----:B------:R-:W-:Y:S01]  /*02e0*/  SHF.R.S32.HI R8, RZ, 0x1f, R3 ;  /* 0x0000001fff087819 */ /* 0x000fe20000011403 */
[----:B------:R-:W-:Y:S01]  /*02f0*/  ULDC UR4, c[0x0][0x150] ;  /* 0x0000540000047ab9 */ /* 0x000fe20000000800 */
[----:B------:R-:W-:Y:S01]  /*0300*/  LOP3.LUT R7, R7, 0xffffff80, RZ, 0xc0, !PT ;  /* 0xffffff8007077812 */ /* 0x000fe200078ec0ff */
[----:B------:R-:W-:Y:S01]  /*0310*/  NOP ;  /* 0x0000000000007918 */ /* 0x000fe20000000000 */
[----:B------:R-:W-:Y:S01]  /*0320*/  LEA.HI R8, R8, R3, RZ, 0x2 ;  /* 0x0000000308087211 */ /* 0x000fe200078f10ff */
[----:B------:R-:W2:Y:S01]  /*0330*/  LDC R10, c[0x0][0x144] ;  /* 0x00005100ff0a7b82 */ /* 0x000ea20000000800 */
[----:B------:R-:W-:Y:S01]  /*0340*/  NOP ;  /* 0x0000000000007918 */ /* 0x000fe20000000000 */
[----:B------:R-:W-:Y:S01]  /*0350*/  IMAD.IADD R6, R18, 0x1, -R7 ;  /* 0x0000000112067824 */ /* 0x000fe200078e0a07 */
[----:B------:R-:W-:Y:S01]  /*0360*/  LOP3.LUT R8, R8, 0x3ffffffc, RZ, 0xc0, !PT ;  /* 0x3ffffffc08087812 */ /* 0x000fe200078ec0ff */
[----:B------:R-:W-:Y:S01]  /*0370*/  IMAD.MOV.U32 R22, RZ, RZ, 0x1 ;  /* 0x00000001ff167424 */ /* 0x000fe200078e00ff */
[----:B------:R-:W-:-:S02]  /*0380*/  ISETP.NE.AND P3, PT, R5, RZ, PT ;  /* 0x000000ff0500720c */ /* 0x000fc40003f65270 */
[----:B------:R-:W-:Y:S01]  /*0390*/  SHF.R.S32.HI R7, RZ, 0x1f, R6 ;  /* 0x0000001fff077819 */ /* 0x000fe20000011406 */
[----:B------:R-:W-:Y:S01]  /*03a0*/  IMAD.IADD R8, R3, 0x1, -R8 ;  /* 0x0000000103087824 */ /* 0x000fe200078e0a08 */
[----:B------:R-:W3:Y:S02]  /*03b0*/  LDC R13, c[0x0][0x140] ;  /* 0x00005000ff0d7b82 */ /* 0x000ee40000000800 */
[----:B------:R-:W-:Y:S02]  /*03c0*/  LEA.HI R7, R7, R6, RZ, 0x3 ;  /* 0x0000000607077211 */ /* 0x000fe400078f18ff */
[----:B-----5:R-:W-:Y:S02]  /*03d0*/  ISETP.NE.OR P0, PT, R0, RZ, !P0 ;  /* 0x000000ff0000720c */ /* 0x020fe40004705670 */
[--C-:B------:R-:W-:Y:S02]  /*03e0*/  SHF.R.S32.HI R0, RZ, 0x3, R7.reuse ;  /* 0x00000003ff007819 */ /* 0x100fe40000011407 */
[----:B------:R-:W-:-:S02]  /*03f0*/  SHF.R.S32.HI R7, RZ, 0x1f, R7 ;  /* 0x0000001fff077819 */ /* 0x000fc40000011407 */
[----:B0-----:R-:W-:Y:S02]  /*0400*/  I2FP.F32.U32 R9, UR8 ;  /* 0x0000000800097c45 */ /* 0x001fe40008201000 */
[----:B------:R-:W-:-:S03]  /*0410*/  LEA.HI R7, R7, R0, RZ, 0x2 ;  /* 0x0000000007077211 */ /* 0x000fc600078f10ff */
[----:B------:R-:W-:Y:S01]  /*0420*/  FMUL R9, R9, UR4 ;  /* 0x0000000409097c20 */ /* 0x000fe20008400000 */
[----:B------:R-:W-:Y:S01]  /*0430*/  LOP3.LUT R7, R7, 0xfffffffc, RZ, 0xc0, !PT ;  /* 0xfffffffc07077812 */ /* 0x000fe200078ec0ff */
[----:B------:R-:W-:Y:S01]  /*0440*/  VOTEU.ALL UP0, P0 ;  /* 0x00000000003f7886 */ /* 0x000fe20000000000 */
[----:B-1----:R-:W-:Y:S01]  /*0450*/  I2FP.F32.U32 R3, R4 ;  /* 0x0000000400037245 */ /* 0x002fe20000201000 */
[----:B------:R-:W-:Y:S01]  /*0460*/  ULDC UR4, c[0x0][0x154] ;  /* 0x0000550000047ab9 */ /* 0x000fe20000000800 */
[----:B------:R-:W-:Y:S01]  /*0470*/  VOTEU.ALL UP1, P0 ;  /* 0x00000000003f7886 */ /* 0x000fe20000020000 */
[----:B------:R-:W0:Y:S01]  /*0480*/  F2I.U32.TRUNC.NTZ R9, R9 ;  /* 0x0000000900097305 */ /* 0x000e22000020f000 */
[----:B------:R-:W-:Y:S01]  /*0490*/  IMAD.IADD R7, R0, 0x1, -R7 ;  /* 0x0000000100077824 */ /* 0x000fe200078e0a07 */
[----:B------:R-:W1:Y:S01]  /*04a0*/  @!UP0 S2UR UR7, SR_CgaCtaId ;  /* 0x00000000000789c3 */ /* 0x000e620000008800 */
[----:B------:R-:W-:Y:S01]  /*04b0*/  FMUL R12, R3, UR4 ;  /* 0x00000004030c7c20 */ /* 0x000fe20008400000 */
[----:B------:R-:W-:Y:S01]  /*04c0*/  UMOV UR4, 0x20 ;  /* 0x0000002000047882 */ /* 0x000fe20000000000 */
[----:B------:R-:W-:Y:S01]  /*04d0*/  IMAD R8, R8, 0x4, R7 ;  /* 0x0000000408087824 */ /* 0x000fe200078e0207 */
[----:B------:R-:W-:Y:S01]  /*04e0*/  @!UP0 UMOV UR6, 0x400 ;  /* 0x0000040000068882 */ /* 0x000fe20000000000 */
[----:B------:R-:W-:-:S04]  /*04f0*/  @!UP0 UIADD3 UR4, -UR4, 0x100000, URZ ;  /* 0x0010000004048890 */ /* 0x000fc8000fffe13f */
[----:B------:R-:W-:Y:S02]  /*0500*/  @!UP0 USHF.L.U32 UR5, UR4, 0xb, URZ ;  /* 0x0000000b04058899 */ /* 0x000fe4000800063f */
[----:B------:R-:W-:Y:S01]  /*0510*/  @!UP0 USHF.L.U32 UR4, UR4, 0x1, URZ ;  /* 0x0000000104048899 */ /* 0x000fe2000800063f */
[----:B---3--:R-:W-:Y:S01]  /*0520*/  ISETP.EQ.U32.AND P2, PT, R13, 0x1, PT ;  /* 0x000000010d00780c */ /* 0x008fe20003f42070 */
[----:B------:R-:W3:Y:S01]  /*0530*/  F2I.U32.TRUNC.NTZ R12, R12 ;  /* 0x0000000c000c7305 */ /* 0x000ee2000020f000 */
[----:B------:R-:W-:Y:S01]  /*0540*/  LEA.HI R0, R8, R8, RZ, 0x1 ;  /* 0x0000000808007211 */ /* 0x000fe200078f08ff */
[----:B------:R-:W5:Y:S03]  /*0550*/  LDC R7, c[0x0][0x148] ;  /* 0x00005200ff077b82 */ /* 0x000f660000000800 */
[----:B------:R-:W-:Y:S01]  /*0560*/  LOP3.LUT R11, R0, 0xfffffffe, RZ, 0xc0, !PT ;  /* 0xfffffffe000b7812 */ /* 0x000fe200078ec0ff */
[----:B0-----:R-:W-:Y:S01]  /*0570*/  IMAD.MOV R15, RZ, RZ, -R9 ;  /* 0x000000ffff0f7224 */ /* 0x001fe200078e0a09 */
[----:B------:R-:W-:-:S03]  /*0580*/  SHF.R.S32.HI R9, RZ, 0x1f, R2 ;  /* 0x0000001fff097819 */ /* 0x000fc60000011402 */
[----:B--2---:R-:W-:Y:S01]  /*0590*/  IMAD R3, R10, R15, UR8 ;  /* 0x000000080a037e24 */ /* 0x004fe2000f8e020f */
[----:B------:R-:W-:Y:S01]  /*05a0*/  LEA.HI R9, R9, R2, RZ, 0x2 ;  /* 0x0000000209097211 */ /* 0x000fe200078f10ff */
[C---:B------:R-:W-:Y:S02]  /*05b0*/  IMAD.IADD R0, R8.reuse, 0x1, -R11 ;  /* 0x0000000108007824 */ /* 0x040fe400078e0a0b */
[----:B------:R-:W-:Y:S01]  /*05c0*/  IMAD.SHL.U32 R11, R8, 0x4, RZ ;  /* 0x00000004080b7824 */ /* 0x000fe200078e00ff */
[----:B------:R-:W-:Y:S01]  /*05d0*/  LOP3.LUT R9, R9, 0xfffffffc, RZ, 0xc0, !PT ;  /* 0xfffffffc09097812 */ /* 0x000fe200078ec0ff */
[----:B---3--:R-:W-:Y:S01]  /*05e0*/  IMAD.MOV R20, RZ, RZ, -R12 ;  /* 0x000000ffff147224 */ /* 0x008fe200078e0a0c */
[----:B------:R-:W-:Y:S01]  /*05f0*/  ISETP.NE.AND P4, PT, R0, R3, PT ;  /* 0x000000030000720c */ /* 0x000fe20003f85270 */
[----:B-1----:R-:W-:Y:S01]  /*0600*/  @!UP0 ULEA UR6, UR7, UR6, 0x18 ;  /* 0x0000000607068291 */ /* 0x002fe2000f8ec03f */
[----:B------:R-:W-:Y:S01]  /*0610*/  LOP3.LUT R152, R8, 0xc, R11, 0x78, !PT ;  /* 0x0000000c08987812 */ /* 0x000fe200078e780b */
[----:B------:R-:W-:Y:S01]  /*0620*/  IMAD.IADD R0, R2, 0x1, -R9 ;  /* 0x0000000102007824 */ /* 0x000fe200078e0a09 */
[----:B------:R-:W-:Y:S01]  /*0630*/  VOTEU.ALL UP0, P0 ;  /* 0x00000000003f7886 */ /* 0x000fe20000000000 */
[----:B------:R-:W-:Y:S01]  /*0640*/  LOP3.LUT P0, RZ, R6, 0x7, RZ, 0xc0, !PT ;  /* 0x0000000706ff7812 */ /* 0x000fe2000780c0ff */
[----:B------:R-:W-:-:S02]  /*0650*/  VIADD R6, R5, 0xffffffff ;  /* 0xffffffff05067836 */ /* 0x000fc40000000000 */
[----:B------:R-:W-:Y:S01]  /*0660*/  ISETP.NE.AND P1, PT, R0, 0x3, PT ;  /* 0x000000030000780c */ /* 0x000fe20003f25270 */
[----:B-----5:R-:W-:Y:S01]  /*0670*/  IMAD R9, R7, R20, R4 ;  /* 0x0000001407097224 */ /* 0x020fe200078e0204 */
[----:B------:R-:W-:Y:S02]  /*0680*/  ISETP.LT.U32.AND P0, PT, R152, 0x8, !P0 ;  /* 0x000000089800780c */ /* 0x000fe40004701070 */
[----:B------:R-:W-:Y:S01]  /*0690*/  ISETP.EQ.OR P1, PT, R0, RZ, !P1 ;  /* 0x000000ff0000720c */ /* 0x000fe20004f22670 */
[----:B------:R-:W0:Y:S02]  /*06a0*/  FENCE.VIEW.ASYNC.S ;  /* 0x00000000000073c6 */ /* 0x000e240000000000 */
[----:B0-----:R0:W1:Y:S01]  /*06b0*/  @!UP0 SYNCS.EXCH.64 URZ, [UR6+0x30], UR4 ;  /* 0x00003004063f85b2 */ /* 0x0010620008000100 */
[----:B------:R-:W-:Y:S02]  /*06c0*/  @P4 LEA.HI R2, R152, R152, RZ, 0x1 ;  /* 0x0000009898024211 */ /* 0x000fe400078f08ff */
[----:B------:R-:W-:-:S02]  /*06d0*/  ISETP.EQ.AND P1, PT, R5, RZ, P1 ;  /* 0x000000ff0500720c */ /* 0x000fc40000f22270 */
[----:B------:R-:W-:Y:S02]  /*06e0*/  @P4 SHF.R.S32.HI R2, RZ, 0x1, R2 ;  /* 0x00000001ff024819 */ /* 0x000fe40000011402 */
[----:B------:R-:W-:Y:S02]  /*06f0*/  ISETP.GE.U32.AND P6, PT, R6, 0x2, PT ;  /* 0x000000020600780c */ /* 0x000fe40003fc6070 */
[----:B------:R-:W-:Y:S02]  /*0700*/  @P4 ISETP.NE.AND P5, PT, R2, R9, PT ;  /* 0x000000090200420c */ /* 0x000fe40003fa5270 */
[----:B------:R-:W-:Y:S02]  /*0710*/  SEL R9, RZ, 0x1, !P0 ;  /* 0x00000001ff097807 */ /* 0x000fe40004000000 */
[----:B------:R-:W-:Y:S02]  /*0720*/  @P4 SEL R22, RZ, 0x1, P5 ;  /* 0x00000001ff164807 */ /* 0x000fe40002800000 */
[----:B------:R-:W-:Y:S01]  /*0730*/  SEL R19, RZ, 0x1, !P1 ;  /* 0x00000001ff137807 */ /* 0x000fe20004800000 */
[----:B------:R0:W2:Y:S01]  /*0740*/  @!UP1 SYNCS.EXCH.64 URZ, [UR6+0x38], UR4 ;  /* 0x00003804063f95b2 */ /* 0x0000a20008000100 */
[----:B------:R-:W-:Y:S01]  /*0750*/  LOP3.LUT R22, R22, R9, RZ, 0xc0, !PT ;  /* 0x0000000916167212 */ /* 0x000fe200078ec0ff */
[----:B------:R-:W-:Y:S01]  /*0760*/  NOP ;  /* 0x0000000000007918 */ /* 0x000fe20000000000 */
[----:B------:R-:W-:Y:S01]  /*0770*/  SEL R19, R19, 0x2, P6 ;  /* 0x0000000213137807 */ /* 0x000fe20003000000 */
[----:B------:R-:W-:Y:S06]  /*0780*/  @!P2 BRA `(.L_x_3) ;  /* 0x000000000008a947 */ /* 0x000fec0003800000 */
[----:B-12-4-:R-:W-:Y:S01]  /*0790*/  UCGABAR_ARV ;  /* 0x00000000000079c7 */ /* 0x016fe20008000000 */
[----:B------:R-:W-:Y:S05]  /*07a0*/  BRA `(.L_x_4) ;  /* 0x0000000000047947 */ /* 0x000fea0003800000 */
.L_x_3:
[----:B-12-4-:R-:W-:Y:S01]  /*07b0*/  NOP ;  /* 0x0000000000007918 */ /* 0x016fe20000000000 */
.L_x_4:
[----:B------:R-:W1:Y:S01]  /*07c0*/  LDC R2, c[0x0][0x65c] ;  /* 0x00019700ff027b82 */ /* 0x000e620000000800 */
[----:B------:R-:W-:Y:S02]  /*07d0*/  IMAD.U32 R8, RZ, RZ, UR8 ;  /* 0x00000008ff087e24 */ /* 0x000fe4000f8e00ff */
[----:B------:R-:W-:Y:S01]  /*07e0*/  IMAD.MOV.U32 R9, RZ, RZ, RZ ;  /* 0x000000ffff097224 */ /* 0x000fe200078e00ff */
[----:B-1----:R-:W-:-:S04]  /*07f0*/  ISETP.NE.AND P1, PT, R2, 0x1, PT ;  /* 0x000000010200780c */ /* 0x002fc80003f25270 */
[----:B------:R-:W-:-:S09]  /*0800*/  P2R R5, PR, RZ, 0x2 ;  /* 0x00000002ff057803 */ /* 0x000fd20000000000 */
[----:B------:R-:W1:Y:S01]  /*0810*/  @P1 LDC R17, c[0x0][0x10] ;  /* 0x00000400ff111b82 */ /* 0x000e620000000800 */
[----:B------:R-:W-:Y:S01]  /*0820*/  @P1 MOV R5, RZ ;  /* 0x000000ff00051202 */ /* 0x000fe20000000f00 */
[----:B------:R-:W-:-:S06]  /*0830*/  @P1 IMAD.MOV.U32 R13, RZ, RZ, RZ ;  /* 0x000000ffff0d1224 */ /* 0x000fcc00078e00ff */
[----:B------:R-:W2:Y:S01]  /*0840*/  @!P1 LDC R11, c[0x0][0xc] ;  /* 0x00000300ff0b9b82 */ /* 0x000ea20000000800 */
[----:B-1----:R-:W-:-:S04]  /*0850*/  @P1 IMAD.WIDE.U32 R16, R17, UR8, R4 ;  /* 0x0000000811101c25 */ /* 0x002fc8000f8e0004 */
[----:B------:R-:W-:Y:S02]  /*0860*/  @P1 IMAD.IADD R17, R17, 0x1, R13 ;  /* 0x0000000111111824 */ /* 0x000fe400078e020d */
[----:B--2---:R-:W-:-:S04]  /*0870*/  @!P1 IMAD.WIDE.U32 R8, R4, R11, R8 ;  /* 0x0000000b04089225 */ /* 0x004fc800078e0008 */
[----:B------:R-:W-:Y:S02]  /*0880*/  @!P1 IMAD.MOV.U32 R16, RZ, RZ, R8 ;  /* 0x000000ffff109224 */ /* 0x000fe400078e0008 */
[----:B------:R-:W-:Y:S01]  /*0890*/  @!P1 IMAD.MOV.U32 R17, RZ, RZ, R9 ;  /* 0x000000ffff119224 */ /* 0x000fe200078e0009 */
[----:B------:R-:W-:Y:S06]  /*08a0*/  @!P2 BRA `(.L_x_5) ;  /* 0x00000000000ca947 */ /* 0x000fec0003800000 */
[----:B------:R-:W-:Y:S01]  /*08b0*/  UCGABAR_WAIT ;  /* 0x0000000000007dc7 */ /* 0x000fe20008000000 */
[----:B------:R-:W-:Y:S01]  /*08c0*/  CCTL.IVALL ;  /* 0x00000000ff00798f */ /* 0x000fe20002000000 */
[----:B------:R-:W-:Y:S05]  /*08d0*/  BRA `(.L_x_6) ;  /* 0x0000000000047947 */ /* 0x000fea0003800000 */
.L_x_5:
[----:B------:R-:W-:Y:S06]  /*08e0*/  BAR.SYNC.DEFER_BLOCKING 0x0 ;  /* 0x0000000000007b1d */ /* 0x000fec0000010000 */
.L_x_6:
[----:B------:R-:W-:Y:S05]  /*08f0*/  @!P3 BRA `(.L_x_7) ;  /* 0x000000a800fcb947 */ /* 0x000fea0003800000 */
[----:B------:R-:W-:-:S13]  /*0900*/  ISETP.GT.U32.AND P0, PT, R6, 0x1, PT ;  /* 0x000000010600780c */ /* 0x000fda0003f04070 */
[----:B0-----:R-:W-:Y:S05]  /*0910*/  @P0 EXIT ;  /* 0x000000000000094d */ /* 0x001fea0003800000 */
[----:B------:R-:W-:Y:S01]  /*0920*/  ULDC.64 UR4, c[0x0][0x650] ;  /* 0x0001940000047ab9 */ /* 0x000fe20000000a00 */
[----:B------:R-:W-:Y:S01]  /*0930*/  PRMT R0, RZ, 0x7610, R0 ;  /* 0x00007610ff007816 */ /* 0x000fe20000000000 */
[----:B------:R-:W-:Y:S01]  /*0940*/  IMAD.MOV.U32 R153, RZ, RZ, -0x1 ;  /* 0xffffffffff997424 */ /* 0x000fe200078e00ff */
[----:B------:R-:W-:Y:S01]  /*0950*/  ISETP.GE.U32.AND P0, PT, R16, UR4, PT ;  /* 0x0000000410007c0c */ /* 0x000fe2000bf06070 */
[----:B------:R-:W-:Y:S02]  /*0960*/  IMAD.MOV.U32 R154, RZ, RZ, -0x1 ;  /* 0xffffffffff9a7424 */ /* 0x000fe400078e00ff */
[----:B------:R-:W-:Y:S01]  /*0970*/  IMAD.MOV.U32 R23, RZ, RZ, -0x1 ;  /* 0xffffffffff177424 */ /* 0x000fe200078e00ff */
[----:B------:R-:W-:-:S13]  /*0980*/  ISETP.GE.U32.AND.EX P0, PT, R17, UR5, PT, P0 ;  /* 0x0000000511007c0c */ /* 0x000fda000bf06100 */
[----:B------:R-:W-:Y:S05]  /*0990*/  @P0 BRA `(.L_x_8) ;  /* 0x00000004002c0947 */ /* 0x000fea0003800000 */
[----:B------:R-:W0:Y:S01]  /*09a0*/  LDC.64 R24, c[0x0][0x628] ;  /* 0x00018a00ff187b82 */ /* 0x000e220000000a00 */
[----:B------:R-:W-:Y:S02]  /*09b0*/  IMAD.MOV.U32 R8, RZ, RZ, R16 ;  /* 0x000000ffff087224 */ /* 0x000fe400078e0010 */
[----:B------:R-:W-:-:S05]  /*09c0*/  IMAD.MOV.U32 R9, RZ, RZ, R17 ;  /* 0x000000ffff097224 */ /* 0x000fca00078e0011 */
[----:B------:R-:W1:Y:S08]  /*09d0*/  LDC R0, c[0x0][0x630] ;  /* 0x00018c00ff007b82 */ /* 0x000e700000000800 */
[----:B------:R-:W2:Y:S01]  /*09e0*/  LDC.64 R26, c[0x0][0x620] ;  /* 0x00018800ff1a7b82 */ /* 0x000ea20000000a00 */
[----:B0-----:R-:W-:-:S04]  /*09f0*/  ISETP.NE.U32.AND P0, PT, R24, RZ, PT ;  /* 0x000000ff1800720c */ /* 0x001fc80003f05070 */
[----:B------:R-:W-:-:S13]  /*0a00*/  ISETP.NE.AND.EX P0, PT, R25, RZ, PT, P0 ;  /* 0x000000ff1900720c */ /* 0x000fda0003f05300 */
[----:B-12---:R-:W-:Y:S05]  /*0a10*/  @!P0 BRA `(.L_x_9) ;  /* 0x0000000000288947 */ /* 0x006fea0003800000 */
[----:B------:R-:W0:Y:S02]  /*0a20*/  LDC R13, c[0x0][0x634] ;  /* 0x00018d00ff0d7b82 */ /* 0x000e240000000800 */
[----:B0-----:R-:W-:-:S05]  /*0a30*/  IADD3 R13, P0, R16, R13, RZ ;  /* 0x0000000d100d7210 */ /* 0x001fca0007f1e0ff */
[----:B------:R-:W-:-:S04]  /*0a40*/  IMAD.X R15, RZ, RZ, R17, P0 ;  /* 0x000000ffff0f7224 */ /* 0x000fc800000e0611 */
[----:B------:R-:W-:-:S04]  /*0a50*/  IMAD.WIDE.U32 R8, R15, R24, RZ ;  /* 0x000000180f087225 */ /* 0x000fc800078e00ff */
[----:B------:R-:W-:-:S04]  /*0a60*/  IMAD.WIDE.U32 R10, P0, R13, R25, R8 ;  /* 0x000000190d0a7225 */ /* 0x000fc80007800008 */
[----:B------:R-:W-:Y:S01]  /*0a70*/  IMAD.WIDE.U32 R8, R13, R24, RZ ;  /* 0x000000180d087225 */ /* 0x000fe200078e00ff */
[----:B------:R-:W-:-:S03]  /*0a80*/  IADD3.X R13, RZ, RZ, RZ, P0, !PT ;  /* 0x000000ffff0d7210 */ /* 0x000fc600007fe4ff */
[----:B------:R-:W-:Y:S01]  /*0a90*/  IMAD.MOV.U32 R12, RZ, RZ, R11 ;  /* 0x000000ffff0c7224 */ /* 0x000fe200078e000b */
[----:B------:R-:W-:-:S05]  /*0aa0*/  IADD3 RZ, P0, R9, R10, RZ ;  /* 0x0000000a09ff7210 */ /* 0x000fca0007f1e0ff */
[----:B------:R-:W-:-:S08]  /*0ab0*/  IMAD.WIDE.U32.X R8, R15, R25, R12, P0 ;  /* 0x000000190f087225 */ /* 0x000fd000000e040c */
.L_x_9:
[----:B------:R-:W0:Y:S01]  /*0ac0*/  LDC.64 R24, c[0x0][0x640] ;  /* 0x00019000ff187b82 */ /* 0x000e220000000a00 */
[--C-:B------:R-:W-:Y:S01]  /*0ad0*/  SHF.R.U64 R28, R8, R0, R9.reuse ;  /* 0x00000000081c7219 */ /* 0x100fe20000001209 */
[----:B------:R-:W-:Y:S01]  /*0ae0*/  IMAD R30, R7, R20, R4 ;  /* 0x00000014071e7224 */ /* 0x000fe200078e0204 */
[----:B------:R-:W-:Y:S01]  /*0af0*/  SHF.R.U32.HI R0, RZ, R0, R9 ;  /* 0x00000000ff007219 */ /* 0x000fe20000011609 */
[----:B------:R-:W-:Y:S01]  /*0b00*/  IMAD.MOV.U32 R21, RZ, RZ, 0x1 ;  /* 0x00000001ff157424 */ /* 0x000fe200078e00ff */
[----:B------:R-:W-:-:S03]  /*0b10*/  IADD3 R5, P0, RZ, -R28, RZ ;  /* 0x8000001cff057210 */ /* 0x000fc60007f1e0ff */
[----:B------:R-:W1:Y:S02]  /*0b20*/  LDC R6, c[0x0][0x618] ;  /* 0x00018600ff067b82 */ /* 0x000e640000000800 */
[----:B------:R-:W-:-:S04]  /*0b30*/  IMAD.X R9, RZ, RZ, ~R0, P0 ;  /* 0x000000ffff097224 */ /* 0x000fc800000e0e00 */
[-C--:B------:R-:W-:Y:S02]  /*0b40*/  IMAD R0, R9, R26.reuse, RZ ;  /* 0x0000001a09007224 */ /* 0x080fe400078e02ff */
[----:B------:R-:W2:Y:S01]  /*0b50*/  LDC R11, c[0x0][0x608] ;  /* 0x00018200ff0b7b82 */ /* 0x000ea20000000800 */
[----:B------:R-:W-:-:S04]  /*0b60*/  IMAD.WIDE.U32 R8, R5, R26, R16 ;  /* 0x0000001a05087225 */ /* 0x000fc800078e0010 */
[----:B------:R-:W-:-:S03]  /*0b70*/  IMAD R5, R5, R27, R0 ;  /* 0x0000001b05057224 */ /* 0x000fc600078e0200 */
[----:B------:R-:W3:Y:S01]  /*0b80*/  LDC R12, c[0x0][0x658] ;  /* 0x00019600ff0c7b82 */ /* 0x000ee20000000800 */
[----:B0-----:R-:W-:Y:S01]  /*0b90*/  ISETP.NE.U32.AND P0, PT, R24, RZ, PT ;  /* 0x000000ff1800720c */ /* 0x001fe20003f05070 */
[----:B------:R-:W-:Y:S02]  /*0ba0*/  IMAD.IADD R5, R9, 0x1, R5 ;  /* 0x0000000109057824 */ /* 0x000fe400078e0205 */
[----:B------:R-:W-:Y:S01]  /*0bb0*/  IMAD.MOV.U32 R9, RZ, RZ, -0x1 ;  /* 0xffffffffff097424 */ /* 0x000fe200078e00ff */
[----:B------:R-:W-:-:S03]  /*0bc0*/  ISETP.NE.AND.EX P0, PT, R25, RZ, PT, P0 ;  /* 0x000000ff1900720c */ /* 0x000fc60003f05300 */
[----:B------:R-:W0:Y:S01]  /*0bd0*/  LDC R15, c[0x0][0x600] ;  /* 0x00018000ff0f7b82 */ /* 0x000e220000000800 */
[-CC-:B-1----:R-:W-:Y:S02]  /*0be0*/  SHF.R.U64 R13, R8, R6.reuse, R5.reuse ;  /* 0x00000006080d7219 */ /* 0x182fe40000001205 */
[----:B------:R-:W-:-:S05]  /*0bf0*/  SHF.R.U32.HI R0, RZ, R6, R5 ;  /* 0x00000006ff007219 */ /* 0x000fca0000011605 */
[----:B------:R-:W1:Y:S01]  /*0c00*/  LDC R14, c[0x0][0x648] ;  /* 0x00019200ff0e7b82 */ /* 0x000e620000000800 */
[-CC-:B--2---:R-:W-:Y:S02]  /*0c10*/  SHF.R.U64 R27, R13, R11.reuse, R0.reuse ;  /* 0x0000000b0d1b7219 */ /* 0x184fe40000001200 */
[----:B------:R-:W-:-:S05]  /*0c20*/  SHF.R.U32.HI R5, RZ, R11, R0 ;  /* 0x0000000bff057219 */ /* 0x000fca0000011600 */
[----:B------:R-:W2:Y:S01]  /*0c30*/  LDC R26, c[0x0][0x638] ;  /* 0x00018e00ff1a7b82 */ /* 0x000ea20000000800 */
[-CC-:B---3--:R-:W-:Y:S02]  /*0c40*/  SHF.R.U64 R20, R27, R12.reuse, R5.reuse ;  /* 0x0000000c1b147219 */ /* 0x188fe40000001205 */
[-C--:B------:R-:W-:Y:S02]  /*0c50*/  SHF.L.U32 R0, R9, R12.reuse, RZ ;  /* 0x0000000c09007219 */ /* 0x080fe400000006ff */
[----:B------:R-:W-:Y:S01]  /*0c60*/  SHF.R.U32.HI R5, RZ, R12, R5 ;  /* 0x0000000cff057219 */ /* 0x000fe20000011605 */
[----:B------:R-:W-:Y:S01]  /*0c70*/  IMAD.MOV.U32 R4, RZ, RZ, R20 ;  /* 0x000000ffff047224 */ /* 0x000fe200078e0014 */
[----:B------:R-:W-:Y:S01]  /*0c80*/  LOP3.LUT R10, RZ, R0, RZ, 0x33, !PT ;  /* 0x00000000ff0a7212 */ /* 0x000fe200078e33ff */
[----:B------:R-:W3:Y:S01]  /*0c90*/  LDC R23, c[0x0][0x610] ;  /* 0x00018400ff177b82 */ /* 0x000ee20000000800 */
[----:B------:R-:W-:Y:S05]  /*0ca0*/  @!P0 BRA `(.L_x_10) ;  /* 0x0000000000288947 */ /* 0x000fea0003800000 */
[----:B------:R-:W4:Y:S02]  /*0cb0*/  LDC R9, c[0x0][0x64c] ;  /* 0x00019300ff097b82 */ /* 0x000f240000000800 */
[----:B----4-:R-:W-:-:S05]  /*0cc0*/  IADD3 R9, P0, R20, R9, RZ ;  /* 0x0000000914097210 */ /* 0x010fca0007f1e0ff */
[----:B------:R-:W-:-:S04]  /*0cd0*/  IMAD.X R11, RZ, RZ, R5, P0 ;  /* 0x000000ffff0b7224 */ /* 0x000fc800000e0605 */
[----:B------:R-:W-:-:S04]  /*0ce0*/  IMAD.WIDE.U32 R4, R11, R24, RZ ;  /* 0x000000180b047225 */ /* 0x000fc800078e00ff */
[----:B------:R-:W-:-:S04]  /*0cf0*/  IMAD.WIDE.U32 R6, P0, R9, R25, R4 ;  /* 0x0000001909067225 */ /* 0x000fc80007800004 */
[----:B------:R-:W-:-:S04]  /*0d00*/  IMAD.WIDE.U32 R4, R9, R24, RZ ;  /* 0x0000001809047225 */ /* 0x000fc800078e00ff */
[----:B------:R-:W-:Y:S01]  /*0d10*/  IMAD.X R9, RZ, RZ, RZ, P0 ;  /* 0x000000ffff097224 */ /* 0x000fe200000e06ff */
[----:B------:R-:W-:Y:S01]  /*0d20*/  IADD3 RZ, P0, R5, R6, RZ ;  /* 0x0000000605ff7210 */ /* 0x000fe20007f1e0ff */
[----:B------:R-:W-:-:S04]  /*0d30*/  IMAD.MOV.U32 R8, RZ, RZ, R7 ;  /* 0x000000ffff087224 */ /* 0x000fc800078e0007 */
[----:B------:R-:W-:-:S08]  /*0d40*/  IMAD.WIDE.U32.X R4, R11, R25, R8, P0 ;  /* 0x000000190b047225 */ /* 0x000fd000000e0408 */
.L_x_10:
[----:B-1----:R-:W-:Y:S01]  /*0d50*/  SHF.R.U64 R4, R4, R14, R5 ;  /* 0x0000000e04047219 */ /* 0x002fe20000001205 */
[----:B0-----:R-:W-:Y:S01]  /*0d60*/  VIADD R6, R15, 0xffffffff ;  /* 0xffffffff0f067836 */ /* 0x001fe20000000000 */
[----:B------:R-:W-:Y:S02]  /*0d70*/  SHF.L.U32 R0, R21, R12, RZ ;  /* 0x0000000c15007219 */ /* 0x000fe400000006ff */
[----:B------:R-:W-:Y:S01]  /*0d80*/  LOP3.LUT R5, R27, R10, RZ, 0xc0, !PT ;  /* 0x0000000a1b057212 */ /* 0x000fe200078ec0ff */
[----:B------:R-:W-:Y:S01]  /*0d90*/  IMAD.MOV R7, RZ, RZ, -R4 ;  /* 0x000000ffff077224 */ /* 0x000fe200078e0a04 */
[----:B------:R-:W-:Y:S02]  /*0da0*/  SEL R3, R3, R30, !P1 ;  /* 0x0000001e03037207 */ /* 0x000fe40004800000 */
[----:B------:R-:W-:Y:S01]  /*0db0*/  LOP3.LUT R6, R13, R6, RZ, 0xc0, !PT ;  /* 0x000000060d067212 */ /* 0x000fe200078ec0ff */
[----:B------:R-:W-:Y:S01]  /*0dc0*/  IMAD R4, R0, R4, R5 ;  /* 0x0000000400047224 */ /* 0x000fe200078e0205 */
[----:B------:R-:W-:Y:S01]  /*0dd0*/  MOV R5, 0x1 ;  /* 0x0000000100057802 */ /* 0x000fe20000000f00 */
[----:B--2---:R-:W-:-:S02]  /*0de0*/  IMAD R0, R7, R26, R20 ;  /* 0x0000001a07007224 */ /* 0x004fc400078e0214 */
[----:B---3--:R-:W-:Y:S02]  /*0df0*/  IMAD R3, R4, R23, R3 ;  /* 0x0000001704037224 */ /* 0x008fe400078e0203 */
[----:B------:R-:W-:Y:S01]  /*0e00*/  IMAD R4, R0, R15, R6 ;  /* 0x0000000f00047224 */ /* 0x000fe200078e0206 */
[----:B------:R-:W-:Y:S01]  /*0e10*/  PRMT R0, R5, 0x7610, R0 ;  /* 0x0000761005007816 */ /* 0x000fe20000000000 */
[----:B------:R-:W-:-:S03]  /*0e20*/  IMAD.MOV.U32 R23, RZ, RZ, R28 ;  /* 0x000000ffff177224 */ /* 0x000fc600078e001c */
[----:B------:R-:W-:Y:S02]  /*0e30*/  SEL R154, R4, R3, !P1 ;  /* 0x00000003049a7207 */ /* 0x000fe40004800000 */
[----:B------:R-:W-:-:S07]  /*0e40*/  SEL R153, R3, R4, !P1 ;  /* 0x0000000403997207 */ /* 0x000fce0004800000 */
.L_x_8:
[----:B------:R-:W-:-:S08]  /*0e50*/  NOP ;  /* 0x0000000000007918 */ /* 0x000fd00000000000 */
[----:B------:R-:W0:Y:S02]  /*0e60*/  USETMAXREG.TRY_ALLOC.CTAPOOL UP0, 0xe8 ;  /* 0x000000e8000079c8 */ /* 0x000e240008000600 */
[----:B0-----:R-:W-:-:S13]  /*0e70*/  PLOP3.LUT P0, PT, PT, PT, UP0, 0x80, 0x0 ;  /* 0x000000000000781c */ /* 0x001fda0003f0f008 */
[----:B------:R-:W-:Y:S05]  /*0e80*/  @!P0 BRA `(.L_x_8) ;  /* 0xfffffffc00f08947 */ /* 0x000fea000383ffff */
[----:B------:R-:W-:Y:S01]  /*0e90*/  ULDC.64 UR4, c[0x0][0x598] ;  /* 0x0001660000047ab9 */ /* 0x000fe20000000a00 */
[----:B------:R-:W-:Y:S01]  /*0ea0*/  ULDC.64 UR36, c[0x0][0x208] ;  /* 0x0000820000247ab9 */ /* 0x000fe20000000a00 */
[----:B------:R-:W-:-:S04]  /*0eb0*/  ISETP.NE.U32.AND P0, PT, RZ, UR4, PT ;  /* 0x00000004ff007c0c */ /* 0x000fc8000bf05070 */
[----:B------:R-:W-:-:S13]  /*0ec0*/  ISETP.NE.AND.EX P0, PT, RZ, UR5, PT, P0 ;  /* 0x00000005ff007c0c */ /* 0x000fda000bf05300 */
[----:B------:R-:W-:Y:S05]  /*0ed0*/  @!P0 BRA `(.L_x_11) ;  /* 0x00000000001c8947 */ /* 0x000fea0003800000 */
[----:B------:R-:W0:Y:S02]  /*0ee0*/  LDC.64 R4, c[0x0][0x598] ;  /* 0x00016600ff047b82 */ /* 0x000e240000000a00 */
[----:B0-----:R-:W2:Y:S02]  /*0ef0*/  LDG.E.64 R4, desc[UR36][R4.64] ;  /* 0x0000002404047981 */ /* 0x001ea4000c1e1b00 */
[----:B--2---:R-:W-:-:S04]  /*0f00*/  ISETP.NE.U32.AND P0, PT, R4, RZ, PT ;  /* 0x000000ff0400720c */ /* 0x004fc80003f05070 */
[----:B------:R-:W-:-:S13]  /*0f10*/  ISETP.NE.AND.EX P0, PT, R5, RZ, PT, P0 ;  /* 0x000000ff0500720c */ /* 0x000fda0003f05300 */
[----:B------:R-:W-:Y:S05]  /*0f20*/  @!P0 BRA `(.L_x_11) ;  /* 0x0000000000088947 */ /* 0x000fea0003800000 */
[----:B------:R0:W5:Y:S01]  /*0f30*/  LD.E R155, desc[UR36][R4.64] ;  /* 0x00000024049b7980 */ /* 0x000162000c101900 */
[----:B------:R-:W-:Y:S05]  /*0f40*/  BRA `(.L_x_12) ;  /* 0x0000000000247947 */ /* 0x000fea0003800000 */
.L_x_11:
[----:B------:R-:W-:Y:S02]  /*0f50*/  ULDC.64 UR4, c[0x0][0x588] ;  /* 0x0001620000047ab9 */ /* 0x000fe40000000a00 */
[----:B------:R-:W-:-:S04]  /*0f60*/  ISETP.NE.U32.AND P0, PT, RZ, UR4, PT ;  /* 0x00000004ff007c0c */ /* 0x000fc8000bf05070 */
[----:B------:R-:W-:-:S13]  /*0f70*/  ISETP.NE.AND.EX P0, PT, RZ, UR5, PT, P0 ;  /* 0x00000005ff007c0c */ /* 0x000fda000bf05300 */
[----:B------:R-:W-:Y:S05]  /*0f80*/  @!P0 BRA `(.L_x_13) ;  /* 0x00000000000c8947 */ /* 0x000fea0003800000 */
[----:B------:R-:W0:Y:S02]  /*0f90*/  LDC.64 R4, c[0x0][0x588] ;  /* 0x00016200ff047b82 */ /* 0x000e240000000a00 */
[----:B0-----:R1:W5:Y:S01]  /*0fa0*/  LDG.E R155, desc[UR36][R4.64] ;  /* 0x00000024049b7981 */ /* 0x001362000c1e1900 */
[----:B------:R-:W-:Y:S05]  /*0fb0*/  BRA `(.L_x_12) ;  /* 0x0000000000087947 */ /* 0x000fea0003800000 */
.L_x_13:
[----:B------:R-:W-:Y:S02]  /*0fc0*/  ULDC UR4, c[0x0][0x580] ;  /* 0x0001600000047ab9 */ /* 0x000fe40000000800 */
[----:B------:R-:W-:-:S07]  /*0fd0*/  IMAD.U32 R155, RZ, RZ, UR4 ;  /* 0x00000004ff9b7e24 */ /* 0x000fce000f8e00ff */
.L_x_12:
[----:B------:R-:W-:Y:S02]  /*0fe0*/  ULDC.64 UR4, c[0x0][0x5a0] ;  /* 0x0001680000047ab9 */ /* 0x000fe40000000a00 */
[----:B------:R-:W-:-:S04]  /*0ff0*/  ISETP.NE.U32.AND P0, PT, RZ, UR4, PT ;  /* 0x00000004ff007c0c */ /* 0x000fc8000bf05070 */
[----:B------:R-:W-:-:S13]  /*1000*/  ISETP.NE.AND.EX P0, PT, RZ, UR5, PT, P0 ;  /* 0x00000005ff007c0c */ /* 0x000fda000bf05300 */
[----:B------:R-:W-:Y:S05]  /*1010*/  @!P0 BRA `(.L_x_14) ;  /* 0x00000000001c8947 */ /* 0x000fea0003800000 */
[----:B01----:R-:W0:Y:S02]  /*1020*/  LDC.64 R4, c[0x0][0x5a0] ;  /* 0x00016800ff047b82 */ /* 0x003e240000000a00 */
[----:B0-----:R-:W2:Y:S02]  /*1030*/  LDG.E.64 R4, desc[UR36][R4.64] ;  /* 0x0000002404047981 */ /* 0x001ea4000c1e1b00 */
[----:B--2---:R-:W-:-:S04]  /*1040*/  ISETP.NE.U32.AND P0, PT, R4, RZ, PT ;  /* 0x000000ff0400720c */ /* 0x004fc80003f05070 */
[----:B------:R-:W-:-:S13]  /*1050*/  ISETP.NE.AND.EX P0, PT, R5, RZ, PT, P0 ;  /* 0x000000ff0500720c */ /* 0x000fda0003f05300 */
[----:B------:R-:W-:Y:S05]  /*1060*/  @!P0 BRA `(.L_x_14) ;  /* 0x0000000000088947 */ /* 0x000fea0003800000 */
[----:B------:R0:W5:Y:S01]  /*1070*/  LD.E R156, desc[UR36][R4.64] ;  /* 0x00000024049c7980 */ /* 0x000162000c101900 */
[----:B------:R-:W-:Y:S05]  /*1080*/  BRA `(.L_x_15) ;  /* 0x0000000000247947 */ /* 0x000fea0003800000 */
.L_x_14:
[----:B------:R-:W-:Y:S02]  /*1090*/  ULDC.64 UR4, c[0x0][0x590] ;  /* 0x0001640000047ab9 */ /* 0x000fe40000000a00 */
[----:B------:R-:W-:-:S04]  /*10a0*/  ISETP.NE.U32.AND P0, PT, RZ, UR4, PT ;  /* 0x00000004ff007c0c */ /* 0x000fc8000bf05070 */
[----:B------:R-:W-:-:S13]  /*10b0*/  ISETP.NE.AND.EX P0, PT, RZ, UR5, PT, P0 ;  /* 0x00000005ff007c0c */ /* 0x000fda000bf05300 */
[----:B------:R-:W-:Y:S05]  /*10c0*/  @!P0 BRA `(.L_x_16) ;  /* 0x00000000000c8947 */ /* 0x000fea0003800000 */
[----:B------:R-:W2:Y:S02]  /*10d0*/  LDC.64 R156, c[0x0][0x590] ;  /* 0x00016400ff9c7b82 */ /* 0x000ea40000000a00 */
[----:B--2---:R2:W5:Y:S01]  /*10e0*/  LDG.E R156, desc[UR36][R156.64] ;  /* 0x000000249c9c7981 */ /* 0x004562000c1e1900 */
[----:B------:R-:W-:Y:S05]  /*10f0*/  BRA `(.L_x_15) ;  /* 0x0000000000087947 */ /* 0x000fea0003800000 */
.L_x_16:
[----:B------:R-:W-:Y:S02]  /*1100*/  ULDC UR4, c[0x0][0x584] ;  /* 0x0001610000047ab9 */ /* 0x000fe40000000800 */
[----:B------:R-:W-:-:S07]  /*1110*/  IMAD.U32 R156, RZ, RZ, UR4 ;  /* 0x00000004ff9c7e24 */ /* 0x000fce000f8e00ff */
.L_x_15:
[----:B------:R-:W-:-:S13]  /*1120*/  LOP3.LUT P0, RZ, R0, 0xff, RZ, 0xc0, !PT ;  /* 0x000000ff00ff7812 */ /* 0x000fda000780c0ff */
[----:B------:R-:W-:Y:S05]  /*1130*/  @!P0 EXIT ;  /* 0x000000000000894d */ /* 0x000fea0003800000 */
[----:B------:R-:W-:Y:S01]  /*1140*/  ULDC UR4, c[0x0][0x28c] ;  /* 0x0000a30000047ab9 */ /* 0x000fe20000000800 */
[----:B------:R-:W-:Y:S01]  /*1150*/  LOP3.LUT R166, R19, 0x1, RZ, 0xfc, !PT ;  /* 0x0000000113a67812 */ /* 0x000fe200078efcff */
[----:B------:R-:W-:Y:S01]  /*1160*/  UIADD3 UR4, UR4, 0x7f, URZ ;  /* 0x0000007f04047890 */ /* 0x000fe2000fffe03f */
[----:B------:R-:W-:Y:S01]  /*1170*/  UMOV UR38, URZ ;  /* 0x0000003f00267c82 */ /* 0x000fe20008000000 */
[----:B------:R-:W-:Y:S02]  /*1180*/  UMOV UR39, URZ ;  /* 0x0000003f00277c82 */ /* 0x000fe40008000000 */
[----:B------:R-:W-:-:S04]  /*1190*/  USHF.R.S32.HI UR5, URZ, 0x1f, UR4 ;  /* 0x0000001f3f057899 */ /* 0x000fc80008011404 */
[----:B------:R-:W-:-:S04]  /*11a0*/  ULEA.HI UR5, UR5, UR4, URZ, 0x7 ;  /* 0x0000000405057291 */ /* 0x000fc8000f8f383f */
[----:B------:R-:W-:-:S12]  /*11b0*/  USHF.R.S32.HI UR40, URZ, 0x7, UR5 ;  /* 0x000000073f287899 */ /* 0x000fd80008011405 */
.L_x_288:
[----:B------:R-:W-:Y:S01]  /*11c0*/  LOP3.LUT R0, R18, 0x80, RZ, 0xc0, !PT ;  /* 0x0000008012007812 */ /* 0x000fe200078ec0ff */
[----:B---3--:R-:W3:Y:S01]  /*11d0*/  S2UR UR7, SR_CgaCtaId ;  /* 0x00000000000779c3 */ /* 0x008ee20000008800 */
[----:B------:R-:W-:Y:S02]  /*11e0*/  UMOV UR6, 0x400 ;  /* 0x0000040000067882 */ /* 0x000fe40000000000 */
[----:B------:R-:W-:-:S06]  /*11f0*/  SHF.R.U32.HI R0, RZ, 0x7, R0 ;  /* 0x00000007ff007819 */ /* 0x000fcc0000011600 */
[----:B----4-:R-:W4:Y:S01]  /*1200*/  SHFL.IDX PT, R0, R0, RZ, 0x1f ;  /* 0x00001fff00007589 */ /* 0x010f2200000e0000 */
[----:B---3--:R-:W-:Y:S01]  /*1210*/  ULEA UR6, UR7, UR6, 0x18 ;  /* 0x0000000607067291 */ /* 0x008fe2000f8ec03f */
[----:B----4-:R-:W-:-:S13]  /*1220*/  R2UR UR4, R0 ;  /* 0x00000000000472ca */ /* 0x010fda00000e0000 */
[----:B------:R-:W-:-:S04]  /*1230*/  ULEA.HI UR5, UR4, UR4, URZ, 0x1 ;  /* 0x0000000404057291 */ /* 0x000fc8000f8f083f */
[----:B------:R-:W-:-:S04]  /*1240*/  ULOP3.LUT UR5, UR5, 0x7fffe, URZ, 0xc0, !UPT ;  /* 0x0007fffe05057892 */ /* 0x000fc8000f8ec03f */
[----:B------:R-:W-:-:S03]  /*1250*/  UIADD3 UR5, UR4, -UR5, URZ ;  /* 0x8000000504057290 */ /* 0x000fc6000fffe03f */
[----:B------:R-:W-:Y:S01]  /*1260*/  ULDC UR4, c[0x0][0x28c] ;  /* 0x0000a30000047ab9 */ /* 0x000fe20000000800 */
[----:B------:R-:W-:Y:S01]  /*1270*/  ULEA UR5, UR5, UR6, 0xd ;  /* 0x0000000605057291 */ /* 0x000fe2000f8e683f */
[----:B------:R-:W-:-:S03]  /*1280*/  ISETP.LT.AND P0, PT, RZ, UR4, PT ;  /* 0x00000004ff007c0c */ /* 0x000fc6000bf01270 */
[----:B------:R-:W-:-:S04]  /*1290*/  UIADD3 UR5, UR5, 0x100, URZ ;  /* 0x0000010005057890 */ /* 0x000fc8000fffe03f */
[----:B------:R-:W-:-:S04]  /*12a0*/  USHF.R.U32.HI UR5, URZ, 0x4, UR5 ;  /* 0x000000043f057899 */ /* 0x000fc80008011605 */
[----:B------:R-:W-:Y:S02]  /*12b0*/  ULOP3.LUT UR41, UR5, 0x3fff, URZ, 0xc0, !UPT ;  /* 0x00003fff05297892 */ /* 0x000fe4000f8ec03f */
[----:B-12---:R-:W-:Y:S10]  /*12c0*/  @P0 BRA `(.L_x_17) ;  /* 0x0000000000400947 */ /* 0x006ff40003800000 */
[----:B------:R-:W-:Y:S01]  /*12d0*/  MOV R0, 0x0 ;  /* 0x0000000000007802 */ /* 0x000fe20000000f00 */
[----:B------:R-:W-:Y:S01]  /*12e0*/  ULDC.64 UR4, c[0x4][0x68] ;  /* 0x01001a0000047ab9 */ /* 0x000fe20000000a00 */
[----:B------:R-:W-:Y:S01]  /*12f0*/  ULDC.64 UR6, c[0x4][0x8] ;  /* 0x0100020000067ab9 */ /* 0x000fe20000000a00 */
[----:B01----:R-:W-:Y:S01]  /*1300*/  IMAD.U32 R4, RZ, RZ, UR4 ;  /* 0x00000004ff047e24 */ /* 0x003fe2000f8e00ff */
[----:B------:R0:W1:Y:S01]  /*1310*/  LDC.64 R14, c[0x4][R0] ;  /* 0x01000000000e7b82 */ /* 0x0000620000000a00 */
[----:B------:R-:W-:Y:S01]  /*1320*/  IMAD.U32 R5, RZ, RZ, UR5 ;  /* 0x00000005ff057e24 */ /* 0x000fe2000f8e00ff */
[----:B------:R-:W-:Y:S01]  /*1330*/  ULDC.64 UR4, c[0x4][0x70] ;  /* 0x01001c0000047ab9 */ /* 0x000fe20000000a00 */
[----:B------:R-:W-:Y:S01]  /*1340*/  IMAD.U32 R10, RZ, RZ, UR6 ;  /* 0x00000006ff0a7e24 */ /* 0x000fe2000f8e00ff */
[----:B------:R-:W-:Y:S01]  /*1350*/  MOV R13, RZ ;  /* 0x000000ff000d7202 */ /* 0x000fe20000000f00 */
[----:B------:R-:W-:Y:S02]  /*1360*/  IMAD.U32 R6, RZ, RZ, UR4 ;  /* 0x00000004ff067e24 */ /* 0x000fe4000f8e00ff */
[----:B------:R-:W-:-:S02]  /*1370*/  IMAD.U32 R7, RZ, RZ, UR5 ;  /* 0x00000005ff077e24 */ /* 0x000fc4000f8e00ff */
[----:B------:R-:W-:Y:S02]  /*1380*/  IMAD.U32 R11, RZ, RZ, UR7 ;  /* 0x00000007ff0b7e24 */ /* 0x000fe4000f8e00ff */
[----:B------:R-:W-:Y:S02]  /*1390*/  IMAD.MOV.U32 R8, RZ, RZ, 0x1e1 ;  /* 0x000001e1ff087424 */ /* 0x000fe400078e00ff */
[----:B0-----:R-:W-:-:S07]  /*13a0*/  IMAD.MOV.U32 R12, RZ, RZ, 0x1 ;  /* 0x00000001ff0c7424 */ /* 0x001fce00078e00ff */
[----:B------:R-:W-:-:S07]  /*13b0*/  LEPC R20, `(.L_x_17) ;  /* 0x000000001014794e */ /* 0x000fce0000000000 */
[----:B-12--5:R-:W-:Y:S05]  /*13c0*/  CALL.ABS.NOINC R14 ;  /* 0x000000000e007343 */ /* 0x026fea0003c00000 */
.L_x_17:
[----:B------:R-:W-:-:S13]  /*13d0*/  ISETP.NE.AND P0, PT, R166, 0x3, PT ;  /* 0x00000003a600780c */ /* 0x000fda0003f05270 */
[----:B------:R-:W-:Y:S05]  /*13e0*/  @!P0 BRA `(.L_x_18) ;  /* 0x0000000000048947 */ /* 0x000fea0003800000 */
[----:B------:R-:W-:Y:S01]  /*13f0*/  BPT.TRAP 0x1 ;  /* 0x000000040000795c */ /* 0x000fe20000300000 */
.L_x_18:
[----:B------:R-:W3:Y:S01]  /*1400*/  S2UR UR5, SR_CgaCtaId ;  /* 0x00000000000579c3 */ /* 0x000ee20000008800 */
[----:B------:R-:W-:Y:S01]  /*1410*/  UMOV UR4, 0x400 ;  /* 0x0000040000047882 */ /* 0x000fe20000000000 */
[----:B------:R-:W-:Y:S02]  /*1420*/  IMAD.U32 R0, RZ, RZ, UR38 ;  /* 0x00000026ff007e24 */ /* 0x000fe4000f8e00ff */
[----:B------:R-:W-:-:S03]  /*1430*/  IMAD.U32 R3, RZ, RZ, UR39 ;  /* 0x00000027ff037e24 */ /* 0x000fc6000f8e00ff */
[----:B------:R-:W-:Y:S01]  /*1440*/  SHF.L.U32 R0, R0, 0x1f, RZ ;  /* 0x0000001f00007819 */ /* 0x000fe200000006ff */
[----:B---3--:R-:W-:-:S06]  /*1450*/  ULEA UR4, UR5, UR4, 0x18 ;  /* 0x0000000405047291 */ /* 0x008fcc000f8ec03f */
[----:B------:R-:W-:-:S04]  /*1460*/  IMAD.U32 R6, RZ, RZ, UR4 ;  /* 0x00000004ff067e24 */ /* 0x000fc8000f8e00ff */
[----:B------:R-:W-:-:S04]  /*1470*/  IMAD R3, R3, 0x8, R6 ;  /* 0x0000000803037824 */ /* 0x000fc800078e0206 */
[----:B------:R3:W4:Y:S01]  /*1480*/  SYNCS.PHASECHK.TRANS64.TRYWAIT P1, [R3+URZ], R0 ;  /* 0x00000000030075a7 */ /* 0x000722000802017f */
[----:B------:R-:W-:Y:S05]  /*1490*/  @!P0 BRA `(.L_x_19) ;  /* 0x0000000000048947 */ /* 0x000fea0003800000 */
[----:B------:R-:W-:Y:S01]  /*14a0*/  BPT.TRAP 0x1 ;  /* 0x000000040000795c */ /* 0x000fe20000300000 */
.L_x_19:
[----:B----4-:R-:W-:Y:S05]  /*14b0*/  @P1 BRA `(.L_x_20) ;  /* 0x0000000000081947 */ /* 0x010fea0003800000 */
[----:B------:R-:W4:Y:S02]  /*14c0*/  SYNCS.PHASECHK.TRANS64.TRYWAIT P1, [R3+URZ], R0 ;  /* 0x00000000030075a7 */ /* 0x000f24000802017f */
[----:B----4-:R-:W-:Y:S05]  /*14d0*/  @!P1 BRA `(.L_x_21) ;  /* 0x000000b400989947 */ /* 0x010fea0003800000 */
.L_x_20:
[----:B------:R-:W-:-:S04]  /*14e0*/  UISETP.LT.AND UP0, UPT, UR40, 0x1, UPT ;  /* 0x000000012800788c */ /* 0x000fc8000bf01270 */
[----:B------:R-:W-:-:S06]  /*14f0*/  USEL UR4, UR40, 0x1, UP0 ;  /* 0x0000000128047887 */ /* 0x000fcc0008000000 */
[----:B---34-:R-:W-:Y:S01]  /*1500*/  IMAD.U32 R0, RZ, RZ, UR4 ;  /* 0x00000004ff007e24 */ /* 0x018fe2000f8e00ff */
[----:B------:R-:W-:Y:S05]  /*1510*/  WARPSYNC.ALL ;  /* 0x0000000000007948 */ /* 0x000fea0003800000 */
[----:B------:R-:W-:-:S04]  /*1520*/  IADD3 R0, -R0, UR40, RZ ;  /* 0x0000002800007c10 */ /* 0x000fc8000fffe1ff */
[----:B------:R-:W-:Y:S02]  /*1530*/  ISETP.GE.AND P1, PT, R0, 0x1, PT ;  /* 0x000000010000780c */ /* 0x000fe40003f26270 */
[----:B------:R-:W-:Y:S01]  /*1540*/  R2UR UR4, R6 ;  /* 0x00000000060472ca */ /* 0x000fe200000e0000 */
[----:B------:R-:W-:Y:S01]  /*1550*/  WARPGROUP.ARRIVE ;  /* 0x00000000000079c5 */ /* 0x000fe20000000000 */
[----:B------:R-:W-:Y:S01]  /*1560*/  UMOV UR9, 0x40000040 ;  /* 0x4000004000097882 */ /* 0x000fe20000000000 */
[----:B------:R-:W-:Y:S01]  /*1570*/  UMOV UR11, 0x40000040 ;  /* 0x40000040000b7882 */ /* 0x000fe20000000000 */
[----:B------:R-:W-:Y:S01]  /*1580*/  UMOV UR13, 0x40000040 ;  /* 0x40000040000d7882 */ /* 0x000fe20000000000 */
[----:B------:R-:W-:-:S08]  /*1590*/  UMOV UR15, UR11 ;  /* 0x0000000b000f7c82 */ /* 0x000fd00008000000 */
[----:B------:R-:W-:-:S04]  /*15a0*/  UIADD3 UR4, UR4, 0x20100, URZ ;  /* 0x0002010004047890 */ /* 0x000fc8000fffe03f */
[----:B------:R-:W-:-:S04]  /*15b0*/  USHF.R.U32.HI UR4, URZ, 0x4, UR4 ;  /* 0x000000043f047899 */ /* 0x000fc80008011604 */
[----:B------:R-:W-:Y:S02]  /*15c0*/  ULOP3.LUT UR5, UR4, 0x3fff, URZ, 0xc0, !UPT ;  /* 0x00003fff04057892 */ /* 0x000fe4000f8ec03f */
[----:B------:R-:W-:Y:S02]  /*15d0*/  ULOP3.LUT UR4, UR41, 0x10000, URZ, 0xfc, !UPT ;  /* 0x0001000029047892 */ /* 0x000fe4000f8efc3f */
[----:B------:R-:W-:Y:S02]  /*15e0*/  ULOP3.LUT UR5, UR5, 0x10000, URZ, 0xfc, !UPT ;  /* 0x0001000005057892 */ /* 0x000fe4000f8efc3f */
[----:B------:R-:W-:Y:S02]  /*15f0*/  ULEA UR8, UR39, UR4, 0xc ;  /* 0x0000000427087291 */ /* 0x000fe4000f8e603f */
[----:B------:R-:W-:Y:S02]  /*1600*/  ULEA UR6, UR39, UR5, 0xb ;  /* 0x0000000527067291 */ /* 0x000fe4000f8e583f */
[----:B------:R-:W-:-:S05]  /*1610*/  UIADD3 UR12, UR8, 0x400, URZ ;  /* 0x00000400080c7890 */ /* 0x000fca000fffe03f */
[----:B------:R-:W-:Y:S02]  /*1620*/  UMOV UR10, UR6 ;  /* 0x00000006000a7c82 */ /* 0x000fe40008000000 */
[----:B------:R-:W-:Y:S01]  /*1630*/  HGMMA.64x128x16.F32.BF16 R88, gdesc[UR8], RZ, !UPT, gsb0 ;  /* 0x01e00000085879f0 */ /* 0x000fe2000c0018ff */
[----:B------:R-:W-:Y:S02]  /*1640*/  UMOV UR14, UR10 ;  /* 0x0000000a000e7c82 */ /* 0x000fe40008000000 */
[----:B------:R-:W-:Y:S02]  /*1650*/  WARPGROUP.DEPBAR.LE gsb0, 0x0 ;  /* 0x00008000000079c5 */ /* 0x000fe40000010000 */
[----:B------:R-:W-:-:S07]  /*1660*/  WARPGROUP.ARRIVE ;  /* 0x00000000000079c5 */ /* 0x000fce0000000000 */
[----:B------:R-:W-:Y:S01]  /*1670*/  HGMMA.64x128x16.F32.BF16 R24, gdesc[UR12], RZ, !UPT, gsb0 ;  /* 0x01e000000c1879f0 */ /* 0x000fe2000c0018ff */
[----:B------:R-:W-:Y:S02]  /*1680*/  UIADD3 UR12, UR8, 0x2, URZ ;  /* 0x00000002080c7890 */ /* 0x000fe4000fffe03f */
[----:B------:R-:W-:Y:S01]  /*1690*/  UIADD3 UR14, UR6, 0x2, URZ ;  /* 0x00000002060e7890 */ /* 0x000fe2000fffe03f */
[----:B------:R-:W-:Y:S01]  /*16a0*/  UMOV UR13, 0x40000040 ;  /* 0x40000040000d7882 */ /* 0x000fe20000000000 */
[----:B------:R-:W-:Y:S01]  /*16b0*/  UMOV UR15, 0x40000040 ;  /* 0x40000040000f7882 */ /* 0x000fe20000000000 */
[----:B------:R-:W-:Y:S02]  /*16c0*/  WARPGROUP.DEPBAR.LE gsb0, 0x0 ;  /* 0x00008000000079c5 */ /* 0x000fe40000010000 */
[----:B------:R-:W-:-:S06]  /*16d0*/  WARPGROUP.ARRIVE ;  /* 0x00000000000079c5 */ /* 0x000fcc0000000000 */
[----:B------:R-:W-:Y:S01]  /*16e0*/  HGMMA.64x128x16.F32.BF16 R88, gdesc[UR12], R88, gsb0 ;  /* 0x01e000000c5879f0 */ /* 0x000fe20008001858 */
[----:B------:R-:W-:Y:S01]  /*16f0*/  UIADD3 UR12, UR8, 0x402, URZ ;  /* 0x00000402080c7890 */ /* 0x000fe2000fffe03f */
[----:B------:R-:W-:Y:S01]  /*1700*/  UMOV UR13, 0x40000040 ;  /* 0x40000040000d7882 */ /* 0x000fe20000000000 */
[----:B------:R-:W-:Y:S02]  /*1710*/  WARPGROUP.DEPBAR.LE gsb0, 0x0 ;  /* 0x00008000000079c5 */ /* 0x000fe40000010000 */
[----:B------:R-:W-:-:S07]  /*1720*/  WARPGROUP.ARRIVE ;  /* 0x00000000000079c5 */ /* 0x000fce0000000000 */
[----:B------:R-:W-:Y:S01]  /*1730*/  HGMMA.64x128x16.F32.BF16 R24, gdesc[UR12], R24, gsb0 ;  /* 0x01e000000c1879f0 */ /* 0x000fe20008001818 */
        /* <DEDUP_REMOVED lines=71> */
[----:B------:R-:W-:Y:S03]  /*1bb0*/  HGMMA.64x128x16.F32.BF16 R24, gdesc[UR12], R24, gsb0 ;  /* 0x01e000000c1879f0 */ /* 0x000fe60008001818 */
[----:B------:R-:W-:Y:S02]  /*1bc0*/  WARPGROUP.DEPBAR.LE gsb0, 0x0 ;  /* 0x00008000000079c5 */ /* 0x000fe40000010000 */
[----:B------:R-:W-:Y:S05]  /*1bd0*/  @!P1 BRA `(.L_x_22) ;  /* 0x0000000800349947 */ /* 0x000fea0003800000 */
[----:B------:R-:W-:Y:S02]  /*1be0*/  UIADD3 UR6, UR39, 0x1, URZ ;  /* 0x0000000127067890 */ /* 0x000fe4000fffe03f */
[----:B------:R-:W-:Y:S02]  /*1bf0*/  IMAD.U32 R3, RZ, RZ, UR39 ;  /* 0x00000027ff037e24 */ /* 0x000fe4000f8e00ff */
[----:B------:R-:W-:-:S04]  /*1c00*/  UISETP.NE.AND UP0, UPT, UR6, 0x2, UPT ;  /* 0x000000020600788c */ /* 0x000fc8000bf05270 */
[----:B------:R-:W-:Y:S02]  /*1c10*/  USEL UR7, URZ, 0x1, UP0 ;  /* 0x000000013f077887 */ /* 0x000fe40008000000 */
[----:B------:R-:W-:Y:S02]  /*1c20*/  USEL UR6, UR6, URZ, UP0 ;  /* 0x0000003f06067287 */ /* 0x000fe40008000000 */
[----:B------:R-:W-:-:S06]  /*1c30*/  ULOP3.LUT UR7, UR38, UR7, URZ, 0x3c, !UPT ;  /* 0x0000000726077292 */ /* 0x000fcc000f8e3c3f */
[----:B------:R-:W-:-:S07]  /*1c40*/  IMAD.U32 R7, RZ, RZ, UR7 ;  /* 0x00000007ff077e24 */ /* 0x000fce000f8e00ff */
.L_x_29:
[----:B------:R-:W-:Y:S05]  /*1c50*/  @!P0 BRA `(.L_x_23) ;  /* 0x0000000000048947 */ /* 0x000fea0003800000 */
[----:B------:R-:W-:Y:S01]  /*1c60*/  BPT.TRAP 0x1 ;  /* 0x000000040000795c */ /* 0x000fe20000300000 */
.L_x_23:
[----:B------:R-:W3:Y:S01]  /*1c70*/  S2UR UR8, SR_CgaCtaId ;  /* 0x00000000000879c3 */ /* 0x000ee20000008800 */
[----:B------:R-:W-:Y:S01]  /*1c80*/  UMOV UR7, 0x400 ;  /* 0x0000040000077882 */ /* 0x000fe20000000000 */
[----:B01----:R-:W-:Y:S01]  /*1c90*/  IMAD.U32 R5, RZ, RZ, UR6 ;  /* 0x00000006ff057e24 */ /* 0x003fe2000f8e00ff */
[----:B------:R-:W-:Y:S01]  /*1ca0*/  SHF.L.U32 R4, R7, 0x1f, RZ ;  /* 0x0000001f07047819 */ /* 0x000fe200000006ff */
[----:B---3--:R-:W-:-:S06]  /*1cb0*/  ULEA UR7, UR8, UR7, 0x18 ;  /* 0x0000000708077291 */ /* 0x008fcc000f8ec03f */
[----:B------:R-:W-:-:S04]  /*1cc0*/  IMAD.U32 R6, RZ, RZ, UR7 ;  /* 0x00000007ff067e24 */ /* 0x000fc8000f8e00ff */
[----:B------:R-:W-:-:S04]  /*1cd0*/  IMAD R5, R5, 0x8, R6 ;  /* 0x0000000805057824 */ /* 0x000fc800078e0206 */
[----:B------:R0:W1:Y:S01]  /*1ce0*/  SYNCS.PHASECHK.TRANS64.TRYWAIT P1, [R5+URZ], R4 ;  /* 0x00000004050075a7 */ /* 0x000062000802017f */
[----:B------:R-:W-:Y:S05]  /*1cf0*/  @!P0 BRA `(.L_x_24) ;  /* 0x0000000000048947 */ /* 0x000fea0003800000 */
[----:B------:R-:W-:Y:S01]  /*1d00*/  BPT.TRAP 0x1 ;  /* 0x000000040000795c */ /* 0x000fe20000300000 */
.L_x_24:
[----:B-1----:R-:W-:Y:S05]  /*1d10*/  @P1 BRA `(.L_x_25) ;  /* 0x0000000000081947 */ /* 0x002fea0003800000 */
[----:B------:R-:W1:Y:S02]  /*1d20*/  SYNCS.PHASECHK.TRANS64.TRYWAIT P1, [R5+URZ], R4 ;  /* 0x00000004050075a7 */ /* 0x000e64000802017f */
[----:B-1----:R-:W-:Y:S05]  /*1d30*/  @!P1 BRA `(.L_x_26) ;  /* 0x000000ac00949947 */ /* 0x002fea0003800000 */
.L_x_25:
[----:B------:R-:W-:Y:S01]  /*1d40*/  ULEA UR10, UR6, UR4, 0xc ;  /* 0x00000004060a7291 */ /* 0x000fe2000f8e603f */
[----:B------:R-:W-:Y:S01]  /*1d50*/  WARPGROUP.ARRIVE ;  /* 0x00000000000079c5 */ /* 0x000fe20000000000 */
[----:B------:R-:W-:Y:S01]  /*1d60*/  ULEA UR8, UR6, UR5, 0xb ;  /* 0x0000000506087291 */ /* 0x000fe2000f8e583f */
[----:B------:R-:W-:Y:S01]  /*1d70*/  UMOV UR13, 0x40000040 ;  /* 0x40000040000d7882 */ /* 0x000fe20000000000 */
[----:B------:R-:W-:-:S03]  /*1d80*/  UMOV UR15, 0x40000040 ;  /* 0x40000040000f7882 */ /* 0x000fc60000000000 */
[----:B------:R-:W-:Y:S02]  /*1d90*/  UMOV UR12, UR10 ;  /* 0x0000000a000c7c82 */ /* 0x000fe40008000000 */
[----:B------:R-:W-:Y:S02]  /*1da0*/  UMOV UR14, UR8 ;  /* 0x00000008000e7c82 */ /* 0x000fe40008000000 */
        /* <DEDUP_REMOVED lines=92> */
[----:B------:R-:W-:Y:S01]  /*2370*/  BPT.TRAP 0x1 ;  /* 0x000000040000795c */ /* 0x000fe20000300000 */
.L_x_27:
[----:B------:R-:W-:-:S13]  /*2380*/  ISETP.NE.AND P1, PT, R22, RZ, PT ;  /* 0x000000ff1600720c */ /* 0x000fda0003f25270 */
[----:B01----:R-:W-:-:S05]  /*2390*/  @P1 IMAD R4, R3, 0x8, R6 ;  /* 0x0000000803041824 */ /* 0x003fca00078e0206 */
[----:B------:R-:W-:-:S04]  /*23a0*/  @P1 IADD3 R5, R4, 0x10, RZ ;  /* 0x0000001004051810 */ /* 0x000fc80007ffe0ff */
[----:B------:R-:W-:-:S04]  /*23b0*/  @P1 PRMT R5, R152, 0x654, R5 ;  /* 0x0000065498051816 */ /* 0x000fc80000000005 */
[----:B------:R0:W-:Y:S01]  /*23c0*/  @P1 SYNCS.ARRIVE.TRANS64.RED.A1T0 RZ, [R5+URZ], RZ ;  /* 0x000000ff05ff19a7 */ /* 0x0001e2000810043f */
[----:B------:R-:W-:-:S13]  /*23d0*/  ISETP.GT.U32.AND P1, PT, R19, 0x1, PT ;  /* 0x000000011300780c */ /* 0x000fda0003f24070 */
[----:B0-----:R-:W-:Y:S05]  /*23e0*/  @P1 BRA `(.L_x_28) ;  /* 0x0000000000041947 */ /* 0x001fea0003800000 */
[----:B------:R-:W-:Y:S01]  /*23f0*/  BPT.TRAP 0x1 ;  /* 0x000000040000795c */ /* 0x000fe20000300000 */
.L_x_28:
[----:B------:R-:W-:Y:S01]  /*2400*/  UIADD3 UR6, UR6, 0x1, URZ ;  /* 0x0000000106067890 */ /* 0x000fe2000fffe03f */
[C---:B------:R-:W-:Y:S01]  /*2410*/  ISETP.GT.AND P2, PT, R0.reuse, 0x1, PT ;  /* 0x000000010000780c */ /* 0x040fe20003f44270 */
[----:B------:R-:W-:Y:S02]  /*2420*/  VIADD R3, R3, 0x1 ;  /* 0x0000000103037836 */ /* 0x000fe40000000000 */
[----:B------:R-:W-:Y:S01]  /*2430*/  UISETP.NE.AND UP0, UPT, UR6, 0x2, UPT ;  /* 0x000000020600788c */ /* 0x000fe2000bf05270 */
[----:B------:R-:W-:Y:S02]  /*2440*/  VIADD R0, R0, 0xffffffff ;  /* 0xffffffff00007836 */ /* 0x000fe40000000000 */
[C---:B------:R-:W-:Y:S01]  /*2450*/  ISETP.NE.AND P1, PT, R3.reuse, 0x2, PT ;  /* 0x000000020300780c */ /* 0x040fe20003f25270 */
[----:B------:R-:W-:Y:S02]  /*2460*/  USEL UR7, URZ, 0x1, UP0 ;  /* 0x000000013f077887 */ /* 0x000fe40008000000 */
[----:B------:R-:W-:Y:S01]  /*2470*/  USEL UR6, UR6, URZ, UP0 ;  /* 0x0000003f06067287 */ /* 0x000fe20008000000 */
[----:B------:R-:W-:-:S03]  /*2480*/  SEL R3, R3, RZ, P1 ;  /* 0x000000ff03037207 */ /* 0x000fc60000800000 */
[----:B------:R-:W-:Y:S01]  /*2490*/  LOP3.LUT R7, R7, UR7, RZ, 0x3c, !PT ;  /* 0x0000000707077c12 */ /* 0x000fe2000f8e3cff */
[----:B------:R-:W-:Y:S07]  /*24a0*/  @P2 BRA `(.L_x_29) ;  /* 0xfffffff400e82947 */ /* 0x000fee000383ffff */
.L_x_22:
[----:B------:R-:W3:Y:S02]  /*24b0*/  LDC R0, c[0x0][0x28c] ;  /* 0x0000a300ff007b82 */ /* 0x000ee40000000800 */
[----:B---3--:R-:W-:-:S13]  /*24c0*/  ISETP.GE.AND P1, PT, R0, 0x1, PT ;  /* 0x000000010000780c */ /* 0x008fda0003f26270 */
[----:B------:R-:W-:Y:S05]  /*24d0*/  @!P1 BRA `(.L_x_30) ;  /* 0x0000000000409947 */ /* 0x000fea0003800000 */
[----:B------:R-:W-:Y:S05]  /*24e0*/  @!P0 BRA `(.L_x_31) ;  /* 0x0000000000048947 */ /* 0x000fea0003800000 */
[----:B------:R-:W-:Y:S01]  /*24f0*/  BPT.TRAP 0x1 ;  /* 0x000000040000795c */ /* 0x000fe20000300000 */
.L_x_31:
[----:B------:R-:W-:Y:S01]  /*2500*/  ISETP.NE.AND P0, PT, R22, RZ, PT ;  /* 0x000000ff1600720c */ /* 0x000fe20003f05270 */
[----:B------:R-:W-:-:S12]  /*2510*/  UISETP.LT.AND UP1, UPT, UR40, 0x1, UPT ;  /* 0x000000012800788c */ /* 0x000fd8000bf21270 */
[----:B------:R-:W-:-:S05]  /*2520*/  VOTEU.ANY UP0, P0 ;  /* 0x00000000003f7886 */ /* 0x000fca0000000100 */
[----:B------:R-:W-:-:S04]  /*2530*/  @UP0 USEL UR4, UR40, 0x1, UP1 ;  /* 0x0000000128040887 */ /* 0x000fc80008800000 */
[----:B------:R-:W-:-:S06]  /*2540*/  @UP0 UIADD3 UR4, UR39, UR40, -UR4 ;  /* 0x0000002827040290 */ /* 0x000fcc000fffe804 */
[----:B------:R-:W-:-:S04]  /*2550*/  IMAD.U32 R0, RZ, RZ, UR4 ;  /* 0x00000004ff007e24 */ /* 0x000fc8000f8e00ff */
[----:B------:R-:W-:-:S05]  /*2560*/  @P0 IMAD.SHL.U32 R0, R0, 0x8, RZ ;  /* 0x0000000800000824 */ /* 0x000fca00078e00ff */
[----:B------:R-:W-:-:S04]  /*2570*/  @P0 LOP3.LUT R0, R0, 0x8, RZ, 0xc0, !PT ;  /* 0x0000000800000812 */ /* 0x000fc800078ec0ff */
[----:B------:R-:W-:-:S04]  /*2580*/  @P0 IADD3 R3, R6, 0x10, R0 ;  /* 0x0000001006030810 */ /* 0x000fc80007ffe000 */
[----:B------:R-:W-:-:S04]  /*2590*/  @P0 PRMT R3, R152, 0x654, R3 ;  /* 0x0000065498030816 */ /* 0x000fc80000000003 */
[----:B------:R3:W-:Y:S01]  /*25a0*/  @P0 SYNCS.ARRIVE.TRANS64.RED.A1T0 RZ, [R3+URZ], RZ ;  /* 0x000000ff03ff09a7 */ /* 0x0007e2000810043f */
[----:B------:R-:W-:-:S13]  /*25b0*/  ISETP.GT.U32.AND P0, PT, R19, 0x1, PT ;  /* 0x000000011300780c */ /* 0x000fda0003f04070 */
[----:B---3--:R-:W-:Y:S05]  /*25c0*/  @P0 BRA `(.L_x_30) ;  /* 0x0000000000040947 */ /* 0x008fea0003800000 */
[----:B------:R-:W-:Y:S01]  /*25d0*/  BPT.TRAP 0x1 ;  /* 0x000000040000795c */ /* 0x000fe20000300000 */
.L_x_30:
[----:B------:R-:W3:Y:S01]  /*25e0*/  LDC R6, c[0x0][0x288] ;  /* 0x0000a200ff067b82 */ /* 0x000ee20000000800 */
[--C-:B------:R-:W-:Y:S01]  /*25f0*/  SHF.R.U32.HI R0, RZ, 0x2, R18.reuse ;  /* 0x00000002ff007819 */ /* 0x100fe20000011612 */
[----:B------:R-:W-:Y:S01]  /*2600*/  UIADD3 UR39, UR40, UR39, URZ ;  /* 0x0000002728277290 */ /* 0x000fe2000fffe03f */
[----:B01----:R-:W-:Y:S01]  /*2610*/  SHF.R.U32.HI R5, RZ, 0x7, R18 ;  /* 0x00000007ff057819 */ /* 0x003fe20000011612 */
[----:B------:R-:W-:Y:S01]  /*2620*/  IMAD.SHL.U32 R13, R154, 0x80, RZ ;  /* 0x000000809a0d7824 */ /* 0x000fe200078e00ff */
[----:B------:R-:W-:Y:S01]  /*2630*/  LOP3.LUT R3, R0, 0x7, RZ, 0xc0, !PT ;  /* 0x0000000700037812 */ /* 0x000fe200078ec0ff */
[----:B------:R-:W-:Y:S01]  /*2640*/  USHF.R.U32.HI UR4, URZ, 0x1, UR39 ;  /* 0x000000013f047899 */ /* 0x000fe20008011627 */
[----:B------:R-:W-:Y:S01]  /*2650*/  LOP3.LUT R4, R18, 0x60, RZ, 0xc0, !PT ;  /* 0x0000006012047812 */ /* 0x000fe200078ec0ff */
[----:B------:R-:W-:Y:S01]  /*2660*/  ULDC UR8, c[0x0][0x284] ;  /* 0x0000a10000087ab9 */ /* 0x000fe20000000800 */
[----:B------:R-:W-:Y:S01]  /*2670*/  LOP3.LUT R0, R5, 0x1, RZ, 0xc0, !PT ;  /* 0x0000000105007812 */ /* 0x000fe200078ec0ff */
[----:B------:R-:W-:Y:S01]  /*2680*/  ULOP3.LUT UR4, UR4, 0x1, URZ, 0xc0, !UPT ;  /* 0x0000000104047892 */ /* 0x000fe2000f8ec03f */
[----:B------:R-:W-:Y:S01]  /*2690*/  SHF.R.U32.HI R10, RZ, 0x1, R4 ;  /* 0x00000001ff0a7819 */ /* 0x000fe20000011604 */
[----:B------:R-:W-:Y:S01]  /*26a0*/  UISETP.GT.U32.AND UP1, UPT, UR39, 0x1, UPT ;  /* 0x000000012700788c */ /* 0x000fe2000bf24070 */
[----:B------:R-:W-:Y:S01]  /*26b0*/  SHF.R.S32.HI R21, RZ, 0x1f, R23 ;  /* 0x0000001fff157819 */ /* 0x000fe20000011417 */
[----:B------:R-:W-:Y:S01]  /*26c0*/  IMAD.SHL.U32 R4, R0, 0x40, RZ ;  /* 0x0000004000047824 */ /* 0x000fe200078e00ff */
[--C-:B------:R-:W-:Y:S01]  /*26d0*/  IADD3 R5, RZ, -R10, -R3.reuse ;  /* 0x8000000aff057210 */ /* 0x100fe20007ffe803 */
[----:B------:R-:W-:Y:S01]  /*26e0*/  UISETP.NE.U32.AND UP0, UPT, UR4, 0x1, UPT ;  /* 0x000000010400788c */ /* 0x000fe2000bf05070 */
[----:B------:R-:W-:Y:S01]  /*26f0*/  IMAD.WIDE R8, R153, 0x100, RZ ;  /* 0x0000010099087825 */ /* 0x000fe200078e02ff */
[----:B------:R-:W-:Y:S01]  /*2700*/  ULDC.64 UR6, c[0x0][0x5d0] ;  /* 0x0001740000067ab9 */ /* 0x000fe20000000a00 */
[----:B--2---:R-:W-:Y:S01]  /*2710*/  LOP3.LUT R157, R4, 0x40, R3, 0xe2, !PT ;  /* 0x00000040049d7812 */ /* 0x004fe200078ee203 */
[----:B------:R-:W-:Y:S01]  /*2720*/  UISETP.LT.U32.AND UP1, UPT, UR40, 0x2, UP1 ;  /* 0x000000022800788c */ /* 0x000fe20008f21070 */
[----:B------:R-:W-:Y:S01]  /*2730*/  LOP3.LUT R3, R18, 0x3, RZ, 0xc0, !PT ;  /* 0x0000000312037812 */ /* 0x000fe200078ec0ff */
[----:B------:R-:W-:Y:S01]  /*2740*/  UISETP.GT.U32.AND UP0, UPT, UR40, 0x1, !UP0 ;  /* 0x000000012800788c */ /* 0x000fe2000c704070 */
[----:B------:R-:W-:Y:S01]  /*2750*/  IMAD R4, R21, UR6, RZ ;  /* 0x0000000615047c24 */ /* 0x000fe2000f8e02ff */
[----:B---3--:R-:W-:Y:S01]  /*2760*/  ISETP.GE.AND P0, PT, R13, R6, PT ;  /* 0x000000060d00720c */ /* 0x008fe20003f06270 */
[----:B------:R-:W-:Y:S01]  /*2770*/  IMAD R0, R0, -0x40, R5 ;  /* 0xffffffc000007824 */ /* 0x000fe200078e0205 */
[----:B------:R-:W-:Y:S01]  /*2780*/  USEL UR5, URZ, 0x1, !UP1 ;  /* 0x000000013f057887 */ /* 0x000fe2000c800000 */
[----:B------:R-:W-:Y:S01]  /*2790*/  IMAD R12, R3, -0x2, R6 ;  /* 0xfffffffe030c7824 */ /* 0x000fe200078e0206 */
[----:B------:R-:W-:Y:S01]  /*27a0*/  USEL UR4, URZ, 0x1, !UP0 ;  /* 0x000000013f047887 */ /* 0x000fe2000c000000 */
[----:B------:R-:W-:Y:S01]  /*27b0*/  IMAD.SHL.U32 R3, R153, 0x100, RZ ;  /* 0x0000010099037824 */ /* 0x000fe200078e00ff */
[----:B------:R-:W-:Y:S01]  /*27c0*/  ULOP3.LUT UR39, UR39, 0x1, URZ, 0xc0, !UPT ;  /* 0x0000000127277892 */ /* 0x000fe2000f8ec03f */
[----:B------:R-:W-:Y:S01]  /*27d0*/  IMAD.SHL.U32 R6, R18, 0x2, RZ ;  /* 0x0000000212067824 */ /* 0x000fe200078e00ff */
[----:B------:R-:W-:Y:S01]  /*27e0*/  ULOP3.LUT UR38, UR4, UR38, UR5, 0x96, !UPT ;  /* 0x0000002604267292 */ /* 0x000fe2000f8e9605 */
[----:B------:R-:W-:Y:S01]  /*27f0*/  IMAD R11, R23, UR7, R4 ;  /* 0x00000007170b7c24 */ /* 0x000fe2000f8e0204 */
[----:B------:R-:W-:Y:S01]  /*2800*/  ISETP.GE.OR P0, PT, R3, UR8, P0 ;  /* 0x0000000803007c0c */ /* 0x000fe20008706670 */
[----:B------:R-:W-:Y:S01]  /*2810*/  IMAD.MOV.U32 R153, RZ, RZ, -0x1 ;  /* 0xffffffffff997424 */ /* 0x000fe200078e00ff */
[----:B------:R-:W-:-:S02]  /*2820*/  LOP3.LUT R6, R13, 0x6, R6, 0xf8, !PT ;  /* 0x000000060d067812 */ /* 0x000fc400078ef806 */
[----:B------:R-:W-:Y:S01]  /*2830*/  IADD3 R3, -R3, UR8, R0 ;  /* 0x0000000803037c10 */ /* 0x000fe2000fffe100 */
[----:B------:R-:W-:Y:S01]  /*2840*/  IMAD.IADD R0, R12, 0x1, -R13 ;  /* 0x000000010c007824 */ /* 0x000fe200078e0a0d */
[----:B------:R-:W-:Y:S02]  /*2850*/  SHF.R.S32.HI R7, RZ, 0x1f, R6 ;  /* 0x0000001fff077819 */ /* 0x000fe40000011406 */
[----:B------:R-:W-:Y:S01]  /*2860*/  LOP3.LUT R157, R8, R157, R10, 0xfe, !PT ;  /* 0x0000009d089d7212 */ /* 0x000fe200078efe0a */
[----:B------:R-:W-:-:S04]  /*2870*/  IMAD.WIDE.U32 R4, R23, UR6, R6 ;  /* 0x0000000617047c25 */ /* 0x000fc8000f8e0006 */
[----:B------:R-:W-:Y:S01]  /*2880*/  IMAD.IADD R11, R5, 0x1, R11 ;  /* 0x00000001050b7824 */ /* 0x000fe200078e020b */
[----:B------:R-:W-:Y:S01]  /*2890*/  MOV R10, R4 ;  /* 0x00000004000a7202 */ /* 0x000fe20000000f00 */
[----:B------:R-:W-:Y:S06]  /*28a0*/  @P0 BRA `(.L_x_32) ;  /* 0x0000008400680947 */ /* 0x000fec0003800000 */
[----:B------:R-:W0:Y:S01]  /*28b0*/  LDC.64 R4, c[0x0][0x5c8] ;  /* 0x00017200ff047b82 */ /* 0x000e220000000a00 */
[----:B-----5:R-:W-:Y:S01]  /*28c0*/  FSETP.NEU.AND P0, PT, R156, RZ, PT ;  /* 0x000000ff9c00720b */ /* 0x020fe20003f0d000 */
[----:B------:R-:W-:Y:S01]  /*28d0*/  BSSY B0, `(.L_x_32) ;  /* 0x0000857000007945 */ /* 0x000fe20003800000 */
[----:B------:R-:W-:-:S04]  /*28e0*/  ISETP.GT.AND P3, PT, R3, RZ, PT ;  /* 0x000000ff0300720c */ /* 0x000fc80003f64270 */
[----:B------:R-:W-:Y:S01]  /*28f0*/  ISETP.GT.AND P1, PT, R0, RZ, P3 ;  /* 0x000000ff0000720c */ /* 0x000fe20001f24270 */
[-C--:B0-----:R-:W-:Y:S02]  /*2900*/  IMAD R12, R9, R4.reuse, RZ ;  /* 0x00000004090c7224 */ /* 0x081fe400078e02ff */
[----:B------:R-:W-:-:S04]  /*2910*/  IMAD.WIDE.U32 R168, R157, R4, R10 ;  /* 0x000000049da87225 */ /* 0x000fc800078e000a */
[----:B------:R-:W-:-:S04]  /*2920*/  IMAD R11, R157, R5, R12 ;  /* 0x000000059d0b7224 */ /* 0x000fc800078e020c */
[----:B------:R-:W-:Y:S01]  /*2930*/  IMAD.IADD R167, R169, 0x1, R11 ;  /* 0x00000001a9a77824 */ /* 0x000fe200078e020b */
[----:B------:R-:W-:Y:S06]  /*2940*/  @!P0 BRA `(.L_x_33) ;  /* 0x0000006000088947 */ /* 0x000fec0003800000 */
[----:B------:R-:W0:Y:S01]  /*2950*/  LDC.64 R12, c[0x0][0x5b8] ;  /* 0x00016e00ff0c7b82 */ /* 0x000e220000000a00 */
[----:B------:R-:W-:-:S07]  /*2960*/  ULDC.64 UR4, c[0x0][0x5c0] ;  /* 0x0001700000047ab9 */ /* 0x000fce0000000a00 */
[----:B------:R-:W1:Y:S08]  /*2970*/  LDC.64 R14, c[0x0][0x5b0] ;  /* 0x00016c00ff0e7b82 */ /* 0x000e700000000a00 */
[----:B------:R-:W2:Y:S01]  /*2980*/  LDC.64 R10, c[0x0][0x5a8] ;  /* 0x00016a00ff0a7b82 */ /* 0x000ea20000000a00 */
[----:B0-----:R-:W-:-:S04]  /*2990*/  IMAD R20, R21, R12, RZ ;  /* 0x0000000c15147224 */ /* 0x001fc800078e02ff */
[C---:B------:R-:W-:Y:S02]  /*29a0*/  IMAD R13, R23.reuse, R13, R20 ;  /* 0x0000000d170d7224 */ /* 0x040fe400078e0214 */
[----:B------:R-:W-:-:S04]  /*29b0*/  IMAD.WIDE.U32 R20, R23, R12, R6 ;  /* 0x0000000c17147225 */ /* 0x000fc800078e0006 */
[-C--:B-1----:R-:W-:Y:S02]  /*29c0*/  IMAD R154, R9, R14.reuse, RZ ;  /* 0x0000000e099a7224 */ /* 0x082fe400078e02ff */
[----:B------:R-:W-:Y:S02]  /*29d0*/  IMAD.IADD R159, R21, 0x1, R13 ;  /* 0x00000001159f7824 */ /* 0x000fe400078e020d */
[----:B------:R-:W-:Y:S02]  /*29e0*/  IMAD.MOV.U32 R158, RZ, RZ, R20 ;  /* 0x000000ffff9e7224 */ /* 0x000fe400078e0014 */
[C---:B------:R-:W-:Y:S02]  /*29f0*/  IMAD R169, R157.reuse, R15, R154 ;  /* 0x0000000f9da97224 */ /* 0x040fe400078e029a */
[----:B------:R-:W-:-:S04]  /*2a00*/  IMAD.WIDE.U32 R160, R157, R14, R158 ;  /* 0x0000000e9da07225 */ /* 0x000fc800078e009e */
[----:B------:R-:W-:Y:S01]  /*2a10*/  IMAD.IADD R154, R161, 0x1, R169 ;  /* 0x00000001a19a7824 */ /* 0x000fe200078e02a9 */
[----:B--2---:R-:W-:-:S04]  /*2a20*/  LEA R162, P0, R160, R10, 0x1 ;  /* 0x0000000aa0a27211 */ /* 0x004fc800078008ff */
[----:B------:R-:W-:-:S05]  /*2a30*/  LEA.HI.X R163, R160, R11, R154, 0x1, P0 ;  /* 0x0000000ba0a37211 */ /* 0x000fca00000f0c9a */
[----:B------:R-:W2:Y:S01]  /*2a40*/  @P1 LDG.E.LTC128B.U16 R154, desc[UR36][R162.64] ;  /* 0x00000024a29a1981 */ /* 0x000ea2000c1e1520 */
[----:B------:R-:W-:Y:S01]  /*2a50*/  IMAD.WIDE.U32 R164, R157, R14, R6 ;  /* 0x0000000e9da47225 */ /* 0x000fe200078e0006 */
[----:B------:R-:W-:Y:S01]  /*2a60*/  ISETP.GT.AND P2, PT, R0, 0x1, P3 ;  /* 0x000000010000780c */ /* 0x000fe20001f44270 */
[----:B------:R-:W-:Y:S01]  /*2a70*/  BSSY B1, `(.L_x_34) ;  /* 0x0000012000017945 */ /* 0x000fe20003800000 */
[----:B------:R-:W-:Y:S01]  /*2a80*/  LEA R160, P0, R168, UR4, 0x1 ;  /* 0x00000004a8a07c11 */ /* 0x000fe2000f8008ff */
[----:B------:R-:W-:Y:S02]  /*2a90*/  IMAD.IADD R165, R169, 0x1, R165 ;  /* 0x00000001a9a57824 */ /* 0x000fe400078e02a5 */
[----:B------:R-:W-:-:S04]  /*2aa0*/  IMAD.WIDE.U32 R164, R23, R12, R164 ;  /* 0x0000000c17a47225 */ /* 0x000fc800078e00a4 */
[----:B--2---:R-:W-:-:S04]  /*2ab0*/  IMAD.U32 R161, R154, 0x10000, RZ ;  /* 0x000100009aa17824 */ /* 0x004fc800078e00ff */
[----:B------:R-:W-:-:S04]  /*2ac0*/  FMUL R161, R161, R156 ;  /* 0x0000009ca1a17220 */ /* 0x000fc80000400000 */
[----:B------:R-:W-:Y:S01]  /*2ad0*/  FFMA R161, R88, R155, R161 ;  /* 0x0000009b58a17223 */ /* 0x000fe200000000a1 */
[----:B------:R-:W-:-:S04]  /*2ae0*/  IMAD.IADD R88, R13, 0x1, R165 ;  /* 0x000000010d587824 */ /* 0x000fc800078e02a5 */
[----:B------:R-:W-:Y:S02]  /*2af0*/  F2FP.BF16.F32.PACK_AB R163, RZ, R161 ;  /* 0x000000a1ffa3723e */ /* 0x000fe400000010ff */
[----:B------:R-:W-:Y:S02]  /*2b00*/  LEA.HI.X R161, R168, UR5, R167, 0x1, P0 ;  /* 0x00000005a8a17c11 */ /* 0x000fe400080f0ca7 */
[----:B------:R-:W-:Y:S02]  /*2b10*/  PRMT R165, R163, 0x7610, R165 ;  /* 0x00007610a3a57816 */ /* 0x000fe400000000a5 */
[----:B------:R-:W-:-:S03]  /*2b20*/  LEA R162, P0, R164, R10, 0x1 ;  /* 0x0000000aa4a27211 */ /* 0x000fc600078008ff */
[----:B------:R0:W-:Y:S01]  /*2b30*/  @P1 STG.E.U16 desc[UR36][R160.64], R165 ;  /* 0x000000a5a0001986 */ /* 0x0001e2000c101524 */
[----:B------:R-:W-:Y:S01]  /*2b40*/  LEA.HI.X R163, R164, R11, R88, 0x1, P0 ;  /* 0x0000000ba4a37211 */ /* 0x000fe200000f0c58 */
[C---:B------:R-:W-:Y:S01]  /*2b50*/  IMAD.SHL.U32 R164, R14.reuse, 0x8, RZ ;  /* 0x000000080ea47824 */ /* 0x040fe200078e00ff */
[----:B0-----:R-:W-:Y:S01]  /*2b60*/  SHF.L.U64.HI R165, R14, 0x3, R15 ;  /* 0x000000030ea57819 */ /* 0x001fe2000001020f */
[----:B------:R-:W-:Y:S06]  /*2b70*/  @!P2 BRA `(.L_x_35) ;  /* 0x000000000004a947 */ /* 0x000fec0003800000 */
[----:B------:R0:W5:Y:S02]  /*2b80*/  LDG.E.LTC128B.U16 R154, desc[UR36][R162.64+0x2] ;  /* 0x00000224a29a7981 */ /* 0x000164000c1e1520 */
.L_x_35:
[----:B------:R-:W-:Y:S05]  /*2b90*/  BSYNC B1 ;  /* 0x0000000000017941 */ /* 0x000fea0003800000 */
.L_x_34:
[----:B-----5:R-:W-:Y:S01]  /*2ba0*/  IMAD.U32 R167, R154, 0x10000, RZ ;  /* 0x000100009aa77824 */ /* 0x020fe200078e00ff */
[----:B------:R-:W-:Y:S01]  /*2bb0*/  ISETP.GT.AND P0, PT, R3, 0x8, PT ;  /* 0x000000080300780c */ /* 0x000fe20003f04270 */
[----:B------:R-:W-:-:S04]  /*2bc0*/  IMAD.WIDE.U32 R172, R157, R14, R164 ;  /* 0x0000000e9dac7225 */ /* 0x000fc800078e00a4 */
[----:B------:R-:W-:Y:S01]  /*2bd0*/  FMUL R88, R167, R156 ;  /* 0x0000009ca7587220 */ /* 0x000fe20000400000 */
[----:B------:R-:W-:Y:S01]  /*2be0*/  ISETP.GT.AND P1, PT, R0, RZ, P0 ;  /* 0x000000ff0000720c */ /* 0x000fe20000724270 */
[----:B------:R-:W-:Y:S01]  /*2bf0*/  IMAD.IADD R171, R169, 0x1, R173 ;  /* 0x00000001a9ab7824 */ /* 0x000fe200078e02ad */
[----:B------:R-:W-:Y:S01]  /*2c00*/  IADD3 R167, P4, R20, R172, RZ ;  /* 0x000000ac14a77210 */ /* 0x000fe20007f9e0ff */
[----:B------:R-:W-:-:S04]  /*2c10*/  FFMA R89, R89, R155, R88 ;  /* 0x0000009b59597223 */ /* 0x000fc80000000058 */
[----:B------:R-:W-:Y:S01]  /*2c20*/  IMAD.X R168, R171, 0x1, R159, P4 ;  /* 0x00000001aba87824 */ /* 0x000fe200020e069f */
[C---:B------:R-:W-:Y:S02]  /*2c30*/  LEA R88, P4, R167.reuse, R10, 0x1 ;  /* 0x0000000aa7587211 */ /* 0x040fe400078808ff */
[----:B------:R-:W-:Y:S02]  /*2c40*/  F2FP.BF16.F32.PACK_AB R169, RZ, R89 ;  /* 0x00000059ffa9723e */ /* 0x000fe400000010ff */
[--C-:B------:R-:W-:Y:S02]  /*2c50*/  LEA.HI.X R89, R167, R11, R168.reuse, 0x1, P4 ;  /* 0x0000000ba7597211 */ /* 0x100fe400020f0ca8 */
[----:B------:R-:W-:-:S05]  /*2c60*/  PRMT R168, R169, 0x7610, R168 ;  /* 0x00007610a9a87816 */ /* 0x000fca00000000a8 */
[----:B------:R1:W-:Y:S04]  /*2c70*/  @P2 STG.E.U16 desc[UR36][R160.64+0x2], R168 ;  /* 0x000002a8a0002986 */ /* 0x0003e8000c101524 */
[----:B------:R2:W3:Y:S01]  /*2c80*/  @P1 LDG.E.LTC128B.U16 R154, desc[UR36][R88.64] ;  /* 0x00000024589a1981 */ /* 0x0004e2000c1e1520 */
[----:B------:R-:W-:Y:S01]  /*2c90*/  IMAD.SHL.U32 R167, R4, 0x10, RZ ;  /* 0x0000001004a77824 */ /* 0x000fe200078e00ff */
[----:B------:R-:W-:Y:S01]  /*2ca0*/  IADD3 R172, P2, R6, R172, RZ ;  /* 0x000000ac06ac7210 */ /* 0x000fe20007f5e0ff */
[----:B------:R-:W-:Y:S03]  /*2cb0*/  BSSY B1, `(.L_x_36) ;  /* 0x0000011000017945 */ /* 0x000fe60003800000 */
[----:B------:R-:W-:Y:S01]  /*2cc0*/  IADD3 R170, P4, R167, R160, RZ ;  /* 0x000000a0a7aa7210 */ /* 0x000fe20007f9e0ff */
[----:B------:R-:W-:Y:S01]  /*2cd0*/  IMAD.X R173, R7, 0x1, R171, P2 ;  /* 0x0000000107ad7824 */ /* 0x000fe200010e06ab */
[----:B------:R-:W-:Y:S01]  /*2ce0*/  ISETP.GT.AND P2, PT, R0, 0x1, P0 ;  /* 0x000000010000780c */ /* 0x000fe20000744270 */
[----:B------:R-:W-:-:S04]  /*2cf0*/  IMAD.WIDE.U32 R172, R23, R12, R172 ;  /* 0x0000000c17ac7225 */ /* 0x000fc800078e00ac */
[----:B-1----:R-:W-:Y:S01]  /*2d00*/  IMAD.IADD R168, R13, 0x1, R173 ;  /* 0x000000010da87824 */ /* 0x002fe200078e02ad */
[----:B--2---:R-:W-:-:S04]  /*2d10*/  LEA R88, P5, R172, R10, 0x1 ;  /* 0x0000000aac587211 */ /* 0x004fc800078a08ff */
[----:B------:R-:W-:Y:S02]  /*2d20*/  LEA.HI.X R89, R172, R11, R168, 0x1, P5 ;  /* 0x0000000bac597211 */ /* 0x000fe400028f0ca8 */
[----:B---3--:R-:W-:-:S05]  /*2d30*/  SHF.L.U32 R169, R154, 0x10, RZ ;  /* 0x000000109aa97819 */ /* 0x008fca00000006ff */
[----:B------:R-:W-:-:S04]  /*2d40*/  FMUL R169, R169, R156 ;  /* 0x0000009ca9a97220 */ /* 0x000fc80000400000 */
[----:B------:R-:W-:Y:S01]  /*2d50*/  FFMA R90, R90, R155, R169 ;  /* 0x0000009b5a5a7223 */ /* 0x000fe200000000a9 */
[----:B------:R-:W-:-:S04]  /*2d60*/  SHF.L.U64.HI R169, R4, 0x4, R5 ;  /* 0x0000000404a97819 */ /* 0x000fc80000010205 */
[----:B------:R-:W-:Y:S01]  /*2d70*/  F2FP.BF16.F32.PACK_AB R90, RZ, R90 ;  /* 0x0000005aff5a723e */ /* 0x000fe200000010ff */
[----:B------:R-:W-:-:S05]  /*2d80*/  IMAD.X R171, R169, 0x1, R161, P4 ;  /* 0x00000001a9ab7824 */ /* 0x000fca00020e06a1 */
[----:B------:R1:W-:Y:S01]  /*2d90*/  @P1 STG.E.U16 desc[UR36][R170.64], R90 ;  /* 0x0000005aaa001986 */ /* 0x0003e2000c101524 */
[----:B------:R-:W-:Y:S05]  /*2da0*/  @!P2 BRA `(.L_x_37) ;  /* 0x000000000004a947 */ /* 0x000fea0003800000 */
[----:B------:R2:W5:Y:S02]  /*2db0*/  LDG.E.LTC128B.U16 R154, desc[UR36][R88.64+0x2] ;  /* 0x00000224589a7981 */ /* 0x000564000c1e1520 */
.L_x_37:
[----:B------:R-:W-:Y:S05]  /*2dc0*/  BSYNC B1 ;  /* 0x0000000000017941 */ /* 0x000fea0003800000 */
.L_x_36:
[----:B-----5:R-:W-:Y:S01]  /*2dd0*/  IMAD.U32 R173, R154, 0x10000, RZ ;  /* 0x000100009aad7824 */ /* 0x020fe200078e00ff */
[----:B------:R-:W-:Y:S01]  /*2de0*/  ISETP.GT.AND P1, PT, R0, 0x8, P3 ;  /* 0x000000080000780c */ /* 0x000fe20001f24270 */
[----:B------:R-:W-:Y:S02]  /*2df0*/  BSSY B1, `(.L_x_38) ;  /* 0x000000a000017945 */ /* 0x000fe40003800000 */
[----:B-1----:R-:W-:-:S04]  /*2e00*/  FMUL R90, R173, R156 ;  /* 0x0000009cad5a7220 */ /* 0x002fc80000400000 */
[----:B------:R-:W-:Y:S01]  /*2e10*/  FFMA R90, R91, R155, R90 ;  /* 0x0000009b5b5a7223 */ /* 0x000fe2000000005a */
[----:B------:R-:W-:-:S04]  /*2e20*/  @P2 IMAD.MOV.U32 R91, RZ, RZ, R171 ;  /* 0x000000ffff5b2224 */ /* 0x000fc800078e00ab */
[----:B------:R-:W-:-:S04]  /*2e30*/  F2FP.BF16.F32.PACK_AB R90, RZ, R90 ;  /* 0x0000005aff5a723e */ /* 0x000fc800000010ff */
[----:B------:R-:W-:Y:S01]  /*2e40*/  PRMT R168, R90, 0x7610, R168 ;  /* 0x000076105aa87816 */ /* 0x000fe200000000a8 */
[----:B------:R-:W-:-:S05]  /*2e50*/  @P2 IMAD.MOV.U32 R90, RZ, RZ, R170 ;  /* 0x000000ffff5a2224 */ /* 0x000fca00078e00aa */
[----:B------:R1:W-:Y:S01]  /*2e60*/  @P2 STG.E.U16 desc[UR36][R90.64+0x2], R168 ;  /* 0x000002a85a002986 */ /* 0x0003e2000c101524 */
[----:B------:R-:W-:Y:S05]  /*2e70*/  @!P1 BRA `(.L_x_39) ;  /* 0x0000000000049947 */ /* 0x000fea0003800000 */
[----:B------:R3:W5:Y:S02]  /*2e80*/  LDG.E.LTC128B.U16 R154, desc[UR36][R162.64+0x10] ;  /* 0x00001024a29a7981 */ /* 0x000764000c1e1520 */
.L_x_39:
[----:B------:R-:W-:Y:S05]  /*2e90*/  BSYNC B1 ;  /* 0x0000000000017941 */ /* 0x000fea0003800000 */
.L_x_38:
[----:B-1---5:R-:W-:Y:S01]  /*2ea0*/  IMAD.U32 R91, R154, 0x10000, RZ ;  /* 0x000100009a5b7824 */ /* 0x022fe200078e00ff */
[----:B------:R-:W-:Y:S01]  /*2eb0*/  ISETP.GT.AND P2, PT, R0, 0x9, P3 ;  /* 0x000000090000780c */ /* 0x000fe20001f44270 */
[----:B------:R-:W-:Y:S01]  /*2ec0*/  @P1 IMAD.MOV.U32 R90, RZ, RZ, R160 ;  /* 0x000000ffff5a1224 */ /* 0x000fe200078e00a0 */
[----:B------:R-:W-:Y:S01]  /*2ed0*/  BSSY B1, `(.L_x_40) ;  /* 0x0000009000017945 */ /* 0x000fe20003800000 */
[----:B------:R-:W-:-:S04]  /*2ee0*/  FMUL R91, R91, R156 ;  /* 0x0000009c5b5b7220 */ /* 0x000fc80000400000 */
[----:B------:R-:W-:-:S05]  /*2ef0*/  FFMA R91, R92, R155, R91 ;  /* 0x0000009b5c5b7223 */ /* 0x000fca000000005b */
[----:B------:R-:W-:-:S04]  /*2f00*/  F2FP.BF16.F32.PACK_AB R91, RZ, R91 ;  /* 0x0000005bff5b723e */ /* 0x000fc800000010ff */
[----:B------:R-:W-:Y:S01]  /*2f10*/  PRMT R92, R91, 0x7610, R92 ;  /* 0x000076105b5c7816 */ /* 0x000fe2000000005c */
[----:B------:R-:W-:-:S05]  /*2f20*/  @P1 IMAD.MOV.U32 R91, RZ, RZ, R161 ;  /* 0x000000ffff5b1224 */ /* 0x000fca00078e00a1 */
[----:B------:R1:W-:Y:S01]  /*2f30*/  @P1 STG.E.U16 desc[UR36][R90.64+0x10], R92 ;  /* 0x0000105c5a001986 */ /* 0x0003e2000c101524 */
[----:B------:R-:W-:Y:S05]  /*2f40*/  @!P2 BRA `(.L_x_41) ;  /* 0x000000000004a947 */ /* 0x000fea0003800000 */
[----:B------:R4:W5:Y:S02]  /*2f50*/  LDG.E.LTC128B.U16 R154, desc[UR36][R162.64+0x12] ;  /* 0x00001224a29a7981 */ /* 0x000964000c1e1520 */
.L_x_41:
[----:B------:R-:W-:Y:S05]  /*2f60*/  BSYNC B1 ;  /* 0x0000000000017941 */ /* 0x000fea0003800000 */
.L_x_40:
[----:B-1---5:R-:W-:Y:S01]  /*2f70*/  IMAD.U32 R91, R154, 0x10000, RZ ;  /* 0x000100009a5b7824 */ /* 0x022fe200078e00ff */
[----:B------:R-:W-:Y:S01]  /*2f80*/  ISETP.GT.AND P1, PT, R0, 0x8, P0 ;  /* 0x000000080000780c */ /* 0x000fe20000724270 */
[----:B------:R-:W-:Y:S02]  /*2f90*/  BSSY B1, `(.L_x_42) ;  /* 0x000000a000017945 */ /* 0x000fe40003800000 */
[----:B------:R-:W-:Y:S01]  /*2fa0*/  FMUL R90, R91, R156 ;  /* 0x0000009c5b5a7220 */ /* 0x000fe20000400000 */
[----:B------:R-:W-:-:S03]  /*2fb0*/  @P2 IMAD.MOV.U32 R91, RZ, RZ, R161 ;  /* 0x000000ffff5b2224 */ /* 0x000fc600078e00a1 */
[----:B------:R-:W-:-:S05]  /*2fc0*/  FFMA R90, R93, R155, R90 ;  /* 0x0000009b5d5a7223 */ /* 0x000fca000000005a */
[----:B------:R-:W-:-:S04]  /*2fd0*/  F2FP.BF16.F32.PACK_AB R90, RZ, R90 ;  /* 0x0000005aff5a723e */ /* 0x000fc800000010ff */
[----:B------:R-:W-:Y:S02]  /*2fe0*/  PRMT R92, R90, 0x7610, R92 ;  /* 0x000076105a5c7816 */ /* 0x000fe4000000005c */
[----:B------:R-:W-:-:S05]  /*2ff0*/  @P2 MOV R90, R160 ;  /* 0x000000a0005a2202 */ /* 0x000fca0000000f00 */
[----:B------:R1:W-:Y:S01]  /*3000*/  @P2 STG.E.U16 desc[UR36][R90.64+0x12], R92 ;  /* 0x0000125c5a002986 */ /* 0x0003e2000c101524 */
[----:B------:R-:W-:Y:S05]  /*3010*/  @!P1 BRA `(.L_x_43) ;  /* 0x0000000000049947 */ /* 0x000fea0003800000 */
[----:B------:R0:W5:Y:S02]  /*3020*/  LDG.E.LTC128B.U16 R154, desc[UR36][R88.64+0x10] ;  /* 0x00001024589a7981 */ /* 0x000164000c1e1520 */
.L_x_43:
[----:B------:R-:W-:Y:S05]  /*3030*/  BSYNC B1 ;  /* 0x0000000000017941 */ /* 0x000fea0003800000 */
.L_x_42:
        /* <DEDUP_REMOVED lines=12> */
.L_x_45:
[----:B------:R-:W-:Y:S05]  /*3100*/  BSYNC B1 ;  /* 0x0000000000017941 */ /* 0x000fea0003800000 */
.L_x_44:
[----:B-1---5:R-:W-:Y:S01]  /*3110*/  IMAD.U32 R91, R154, 0x10000, RZ ;  /* 0x000100009a5b7824 */ /* 0x022fe200078e00ff */
[----:B------:R-:W-:Y:S01]  /*3120*/  ISETP.GT.AND P1, PT, R0, 0x10, P3 ;  /* 0x000000100000780c */ /* 0x000fe20001f24270 */
[----:B------:R-:W-:Y:S02]  /*3130*/  BSSY B1, `(.L_x_46) ;  /* 0x000000a000017945 */ /* 0x000fe40003800000 */
[----:B------:R-:W-:Y:S01]  /*3140*/  FMUL R90, R91, R156 ;  /* 0x0000009c5b5a7220 */ /* 0x000fe20000400000 */
[----:B------:R-:W-:-:S03]  /*3150*/  @P2 IMAD.MOV.U32 R91, RZ, RZ, R171 ;  /* 0x000000ffff5b2224 */ /* 0x000fc600078e00ab */
[----:B------:R-:W-:-:S05]  /*3160*/  FFMA R90, R95, R155, R90 ;  /* 0x0000009b5f5a7223 */ /* 0x000fca000000005a */
[----:B------:R-:W-:-:S04]  /*3170*/  F2FP.BF16.F32.PACK_AB R90, RZ, R90 ;  /* 0x0000005aff5a723e */ /* 0x000fc800000010ff */
[----:B------:R-:W-:Y:S01]  /*3180*/  PRMT R92, R90, 0x7610, R92 ;  /* 0x000076105a5c7816 */ /* 0x000fe2000000005c */
[----:B------:R-:W-:-:S05]  /*3190*/  @P2 IMAD.MOV.U32 R90, RZ, RZ, R170 ;  /* 0x000000ffff5a2224 */ /* 0x000fca00078e00aa */
[----:B------:R1:W-:Y:S01]  /*31a0*/  @P2 STG.E.U16 desc[UR36][R90.64+0x12], R92 ;  /* 0x0000125c5a002986 */ /* 0x0003e2000c101524 */
[----:B------:R-:W-:Y:S05]  /*31b0*/  @!P1 BRA `(.L_x_47) ;  /* 0x0000000000049947 */ /* 0x000fea0003800000 */
[----:B------:R0:W5:Y:S02]  /*31c0*/  LDG.E.LTC128B.U16 R154, desc[UR36][R162.64+0x20] ;  /* 0x00002024a29a7981 */ /* 0x000164000c1e1520 */
.L_x_47:
[----:B------:R-:W-:Y:S05]  /*31d0*/  BSYNC B1 ;  /* 0x0000000000017941 */ /* 0x000fea0003800000 */
.L_x_46:
        /* <DEDUP_REMOVED lines=12> */
.L_x_49:
[----:B------:R-:W-:Y:S05]  /*32a0*/  BSYNC B1 ;  /* 0x0000000000017941 */ /* 0x000fea0003800000 */
.L_x_48:
        /* <DEDUP_REMOVED lines=12> */
.L_x_51:
[----:B------:R-:W-:Y:S05]  /*3370*/  BSYNC B1 ;  /* 0x0000000000017941 */ /* 0x000fea0003800000 */
.L_x_50:
        /* <DEDUP_REMOVED lines=12> */
.L_x_53:
[----:B------:R-:W-:Y:S05]  /*3440*/  BSYNC B1 ;  /* 0x0000000000017941 */ /* 0x000fea0003800000 */
.L_x_52:
        /* <DEDUP_REMOVED lines=12> */
.L_x_55:
[----:B------:R-:W-:Y:S05]  /*3510*/  BSYNC B1 ;  /* 0x0000000000017941 */ /* 0x000fea0003800000 */
.L_x_54:
        /* <DEDUP_REMOVED lines=12> */
.L_x_57:
[----:B------:R-:W-:Y:S05]  /*35e0*/  BSYNC B1 ;  /* 0x0000000000017941 */ /* 0x000fea0003800000 */
.L_x_56:
        /* <DEDUP_REMOVED lines=12> */
.L_x_59:
[----:B------:R-:W-:Y:S05]  /*36b0*/  BSYNC B1 ;  /* 0x0000000000017941 */ /* 0x000fea0003800000 */
.L_x_58:
        /* <DEDUP_REMOVED lines=12> */
.L_x_61:
[----:B------:R-:W-:Y:S05]  /*3780*/  BSYNC B1 ;  /* 0x0000000000017941 */ /* 0x000fea0003800000 */
.L_x_60:
        /* <DEDUP_REMOVED lines=12> */
.L_x_63:
[----:B------:R-:W-:Y:S05]  /*3850*/  BSYNC B1 ;  /* 0x0000000000017941 */ /* 0x000fea0003800000 */
.L_x_62:
        /* <DEDUP_REMOVED lines=12> */
.L_x_65:
[----:B------:R-:W-:Y:S05]  /*3920*/  BSYNC B1 ;  /* 0x0000000000017941 */ /* 0x000fea0003800000 */
.L_x_64:
        /* <DEDUP_REMOVED lines=12> */
.L_x_67:
[----:B------:R-:W-:Y:S05]  /*39f0*/  BSYNC B1 ;  /* 0x0000000000017941 */ /* 0x000fea0003800000 */
.L_x_66:
        /* <DEDUP_REMOVED lines=12> */
.L_x_69:
[----:B------:R-:W-:Y:S05]  /*3ac0*/  BSYNC B1 ;  /* 0x0000000000017941 */ /* 0x000fea0003800000 */
.L_x_68:
        /* <DEDUP_REMOVED lines=12> */
.L_x_71:
[----:B------:R-:W-:Y:S05]  /*3b90*/  BSYNC B1 ;  /* 0x0000000000017941 */ /* 0x000fea0003800000 */
.L_x_70:
        /* <DEDUP_REMOVED lines=12> */
.L_x_73:
[----:B------:R-:W-:Y:S05]  /*3c60*/  BSYNC B1 ;  /* 0x0000000000017941 */ /* 0x000fea0003800000 */
.L_x_72:
        /* <DEDUP_REMOVED lines=12> */
.L_x_75:
[----:B------:R-:W-:Y:S05]  /*3d30*/  BSYNC B1 ;  /* 0x0000000000017941 */ /* 0x000fea0003800000 */
.L_x_74:
        /* <DEDUP_REMOVED lines=12> */
.L_x_77:
[----:B------:R-:W-:Y:S05]  /*3e00*/  BSYNC B1 ;  /* 0x0000000000017941 */ /* 0x000fea0003800000 */
.L_x_76:
        /* <DEDUP_REMOVED lines=12> */
.L_x_79:
[----:B------:R-:W-:Y:S05]  /*3ed0*/  BSYNC B1 ;  /* 0x0000000000017941 */ /* 0x000fea0003800000 */
.L_x_78:
        /* <DEDUP_REMOVED lines=12> */
.L_x_81:
[----:B------:R-:W-:Y:S05]  /*3fa0*/  BSYNC B1 ;  /* 0x0000000000017941 */ /* 0x000fea0003800000 */
.L_x_80:
        /* <DEDUP_REMOVED lines=12> */
.L_x_83:
[----:B------:R-:W-:Y:S05]  /*4070*/  BSYNC B1 ;  /* 0x0000000000017941 */ /* 0x000fea0003800000 */
.L_x_82:
        /* <DEDUP_REMOVED lines=12> */
.L_x_85:
[----:B------:R-:W-:Y:S05]  /*4140*/  BSYNC B1 ;  /* 0x0000000000017941 */ /* 0x000fea0003800000 */
.L_x_84:
        /* <DEDUP_REMOVED lines=12> */
.L_x_87:
[----:B------:R-:W-:Y:S05]  /*4210*/  BSYNC B1 ;  /* 0x0000000000017941 */ /* 0x000fea0003800000 */
.L_x_86:
        /* <DEDUP_REMOVED lines=12> */
.L_x_89:
[----:B------:R-:W-:Y:S05]  /*42e0*/  BSYNC B1 ;  /* 0x0000000000017941 */ /* 0x000fea0003800000 */
.L_x_88:
        /* <DEDUP_REMOVED lines=12> */
.L_x_91:
[----:B------:R-:W-:Y:S05]  /*43b0*/  BSYNC B1 ;  /* 0x0000000000017941 */ /* 0x000fea0003800000 */
.L_x_90:
        /* <DEDUP_REMOVED lines=12> */
.L_x_93:
[----:B------:R-:W-:Y:S05]  /*4480*/  BSYNC B1 ;  /* 0x0000000000017941 */ /* 0x000fea0003800000 */
.L_x_92:
        /* <DEDUP_REMOVED lines=12> */
.L_x_95:
[----:B------:R-:W-:Y:S05]  /*4550*/  BSYNC B1 ;  /* 0x0000000000017941 */ /* 0x000fea0003800000 */
.L_x_94:
        /* <DEDUP_REMOVED lines=12> */
.L_x_97:
[----:B------:R-:W-:Y:S05]  /*4620*/  BSYNC B1 ;  /* 0x0000000000017941 */ /* 0x000fea0003800000 */
.L_x_96:
        /* <DEDUP_REMOVED lines=12> */
.L_x_99:
[----:B------:R-:W-:Y:S05]  /*46f0*/  BSYNC B1 ;  /* 0x0000000000017941 */ /* 0x000fea0003800000 */
.L_x_98:
        /* <DEDUP_REMOVED lines=12> */
.L_x_101:
[----:B------:R-:W-:Y:S05]  /*47c0*/  BSYNC B1 ;  /* 0x0000000000017941 */ /* 0x000fea0003800000 */
.L_x_100:
        /* <DEDUP_REMOVED lines=12> */
.L_x_103:
[----:B------:R-:W-:Y:S05]  /*4890*/  BSYNC B1 ;  /* 0x0000000000017941 */ /* 0x000fea0003800000 */
.L_x_102:
        /* <DEDUP_REMOVED lines=12> */
.L_x_105:
[----:B------:R-:W-:Y:S05]  /*4960*/  BSYNC B1 ;  /* 0x0000000000017941 */ /* 0x000fea0003800000 */
.L_x_104:
        /* <DEDUP_REMOVED lines=12> */
.L_x_107:
[----:B------:R-:W-:Y:S05]  /*4a30*/  BSYNC B1 ;  /* 0x0000000000017941 */ /* 0x000fea0003800000 */
.L_x_106:
        /* <DEDUP_REMOVED lines=12> */
.L_x_109:
[----:B------:R-:W-:Y:S05]  /*4b00*/  BSYNC B1 ;  /* 0x0000000000017941 */ /* 0x000fea0003800000 */
.L_x_108:
        /* <DEDUP_REMOVED lines=12> */
.L_x_111:
[----:B------:R-:W-:Y:S05]  /*4bd0*/  BSYNC B1 ;  /* 0x0000000000017941 */ /* 0x000fea0003800000 */
.L_x_110:
        /* <DEDUP_REMOVED lines=12> */
.L_x_113:
[----:B------:R-:W-:Y:S05]  /*4ca0*/  BSYNC B1 ;  /* 0x0000000000017941 */ /* 0x000fea0003800000 */
.L_x_112:
        /* <DEDUP_REMOVED lines=12> */
.L_x_115:
[----:B------:R-:W-:Y:S05]  /*4d70*/  BSYNC B1 ;  /* 0x0000000000017941 */ /* 0x000fea0003800000 */
.L_x_114:
        /* <DEDUP_REMOVED lines=12> */
.L_x_117:
[----:B------:R-:W-:Y:S05]  /*4e40*/  BSYNC B1 ;  /* 0x0000000000017941 */ /* 0x000fea0003800000 */
.L_x_116:
        /* <DEDUP_REMOVED lines=12> */
.L_x_119:
[----:B------:R-:W-:Y:S05]  /*4f10*/  BSYNC B1 ;  /* 0x0000000000017941 */ /* 0x000fea0003800000 */
.L_x_118:
        /* <DEDUP_REMOVED lines=12> */
.L_x_121:
[----:B------:R-:W-:Y:S05]  /*4fe0*/  BSYNC B1 ;  /* 0x0000000000017941 */ /* 0x000fea0003800000 */
.L_x_120:
        /* <DEDUP_REMOVED lines=12> */
.L_x_123:
[----:B------:R-:W-:Y:S05]  /*50b0*/  BSYNC B1 ;  /* 0x0000000000017941 */ /* 0x000fea0003800000 */
.L_x_122:
        /* <DEDUP_REMOVED lines=12> */
.L_x_125:
[----:B------:R-:W-:Y:S05]  /*5180*/  BSYNC B1 ;  /* 0x0000000000017941 */ /* 0x000fea0003800000 */
.L_x_124:
        /* <DEDUP_REMOVED lines=12> */
.L_x_127:
[----:B------:R-:W-:Y:S05]  /*5250*/  BSYNC B1 ;  /* 0x0000000000017941 */ /* 0x000fea0003800000 */
.L_x_126:
        /* <DEDUP_REMOVED lines=12> */
.L_x_129:
[----:B------:R-:W-:Y:S05]  /*5320*/  BSYNC B1 ;  /* 0x0000000000017941 */ /* 0x000fea0003800000 */
.L_x_128:
        /* <DEDUP_REMOVED lines=12> */
.L_x_131:
[----:B------:R-:W-:Y:S05]  /*53f0*/  BSYNC B1 ;  /* 0x0000000000017941 */ /* 0x000fea0003800000 */
.L_x_130:
        /* <DEDUP_REMOVED lines=12> */
.L_x_133:
[----:B------:R-:W-:Y:S05]  /*54c0*/  BSYNC B1 ;  /* 0x0000000000017941 */ /* 0x000fea0003800000 */
.L_x_132:
        /* <DEDUP_REMOVED lines=12> */
.L_x_135:
[----:B------:R-:W-:Y:S05]  /*5590*/  BSYNC B1 ;  /* 0x0000000000017941 */ /* 0x000fea0003800000 */
.L_x_134:
        /* <DEDUP_REMOVED lines=12> */
.L_x_137:
[----:B------:R-:W-:Y:S05]  /*5660*/  BSYNC B1 ;  /* 0x0000000000017941 */ /* 0x000fea0003800000 */
.L_x_136:
        /* <DEDUP_REMOVED lines=12> */
.L_x_139:
[----:B------:R-:W-:Y:S05]  /*5730*/  BSYNC B1 ;  /* 0x0000000000017941 */ /* 0x000fea0003800000 */
.L_x_138:
        /* <DEDUP_REMOVED lines=12> */
.L_x_141:
[----:B------:R-:W-:Y:S05]  /*5800*/  BSYNC B1 ;  /* 0x0000000000017941 */ /* 0x000fea0003800000 */
.L_x_140:
        /* <DEDUP_REMOVED lines=12> */
.L_x_143:
[----:B------:R-:W-:Y:S05]  /*58d0*/  BSYNC B1 ;  /* 0x0000000000017941 */ /* 0x000fea0003800000 */
.L_x_142:
        /* <DEDUP_REMOVED lines=12> */
.L_x_145:
[----:B------:R-:W-:Y:S05]  /*59a0*/  BSYNC B1 ;  /* 0x0000000000017941 */ /* 0x000fea0003800000 */
.L_x_144:
        /* <DEDUP_REMOVED lines=12> */
.L_x_147:
[----:B------:R-:W-:Y:S05]  /*5a70*/  BSYNC B1 ;  /* 0x0000000000017941 */ /* 0x000fea0003800000 */
.L_x_146:
        /* <DEDUP_REMOVED lines=12> */
.L_x_149:
[----:B------:R-:W-:Y:S05]  /*5b40*/  BSYNC B1 ;  /* 0x0000000000017941 */ /* 0x000fea0003800000 */
.L_x_148:
        /* <DEDUP_REMOVED lines=12> */
.L_x_151:
[----:B------:R-:W-:Y:S05]  /*5c10*/  BSYNC B1 ;  /* 0x0000000000017941 */ /* 0x000fea0003800000 */
.L_x_150:
        /* <DEDUP_REMOVED lines=12> */
.L_x_153:
[----:B------:R-:W-:Y:S05]  /*5ce0*/  BSYNC B1 ;  /* 0x0000000000017941 */ /* 0x000fea0003800000 */
.L_x_152:
        /* <DEDUP_REMOVED lines=12> */
.L_x_155:
[----:B------:R-:W-:Y:S05]  /*5db0*/  BSYNC B1 ;  /* 0x0000000000017941 */ /* 0x000fea0003800000 */
.L_x_154:
[----:B-1---5:R-:W-:Y:S01]  /*5dc0*/  IMAD.U32 R91, R154, 0x10000, RZ ;  /* 0x000100009a5b7824 */ /* 0x022fe200078e00ff */
[----:B------:R-:W-:Y:S01]  /*5dd0*/  ISETP.GT.AND P1, PT, R0, 0x79, P0 ;  /* 0x000000790000780c */ /* 0x000fe20000724270 */
[----:B------:R-:W-:Y:S01]  /*5de0*/  @P2 IMAD.MOV.U32 R8, RZ, RZ, R170 ;  /* 0x000000ffff082224 */ /* 0x000fe200078e00aa */
[----:B------:R-:W-:Y:S01]  /*5df0*/  IADD3 R157, P0, R157, 0x80, RZ ;  /* 0x000000809d9d7810 */ /* 0x000fe20007f1e0ff */
[----:B------:R-:W-:Y:S01]  /*5e00*/  FMUL R91, R91, R156 ;  /* 0x0000009c5b5b7220 */ /* 0x000fe20000400000 */
[----:B------:R-:W-:Y:S03]  /*5e10*/  BSSY B1, `(.L_x_156) ;  /* 0x0000009000017945 */ /* 0x000fe60003800000 */
[----:B------:R-:W-:-:S05]  /*5e20*/  FFMA R91, R150, R155, R91 ;  /* 0x0000009b965b7223 */ /* 0x000fca000000005b */
[----:B------:R-:W-:-:S04]  /*5e30*/  F2FP.BF16.F32.PACK_AB R91, RZ, R91 ;  /* 0x0000005bff5b723e */ /* 0x000fc800000010ff */
[----:B------:R-:W-:Y:S01]  /*5e40*/  PRMT R90, R91, 0x7610, R90 ;  /* 0x000076105b5a7816 */ /* 0x000fe2000000005a */
[----:B------:R-:W-:Y:S02]  /*5e50*/  IMAD.X R91, RZ, RZ, R9, P0 ;  /* 0x000000ffff5b7224 */ /* 0x000fe400000e0609 */
[----:B------:R-:W-:-:S05]  /*5e60*/  @P2 IMAD.MOV.U32 R9, RZ, RZ, R171 ;  /* 0x000000ffff092224 */ /* 0x000fca00078e00ab */
[----:B------:R1:W-:Y:S01]  /*5e70*/  @P2 STG.E.U16 desc[UR36][R8.64+0xf0], R90 ;  /* 0x0000f05a08002986 */ /* 0x0003e2000c101524 */
[----:B------:R-:W-:Y:S05]  /*5e80*/  @!P1 BRA `(.L_x_157) ;  /* 0x0000000000049947 */ /* 0x000fea0003800000 */
[----:B------:R0:W5:Y:S02]  /*5e90*/  LDG.E.LTC128B.U16 R154, desc[UR36][R88.64+0xf2] ;  /* 0x0000f224589a7981 */ /* 0x000164000c1e1520 */
.L_x_157:
[----:B------:R-:W-:Y:S05]  /*5ea0*/  BSYNC B1 ;  /* 0x0000000000017941 */ /* 0x000fea0003800000 */
.L_x_156:
[----:B-1---5:R-:W-:Y:S01]  /*5eb0*/  IMAD.U32 R9, R154, 0x10000, RZ ;  /* 0x000100009a097824 */ /* 0x022fe200078e00ff */
[----:B------:R-:W-:Y:S01]  /*5ec0*/  ISETP.GT.AND P0, PT, R3, 0x80, PT ;  /* 0x000000800300780c */ /* 0x000fe20003f04270 */
[----:B------:R-:W-:Y:S02]  /*5ed0*/  IMAD R8, R91, R14, RZ ;  /* 0x0000000e5b087224 */ /* 0x000fe400078e02ff */
[----:B0-2---:R-:W-:Y:S01]  /*5ee0*/  FMUL R88, R9, R156 ;  /* 0x0000009c09587220 */ /* 0x005fe20000400000 */
[----:B------:R-:W-:Y:S01]  /*5ef0*/  ISETP.GT.AND P3, PT, R0, RZ, P0 ;  /* 0x000000ff0000720c */ /* 0x000fe20000764270 */
[C---:B------:R-:W-:Y:S02]  /*5f00*/  IMAD R97, R157.reuse, R15, R8 ;  /* 0x0000000f9d617224 */ /* 0x040fe400078e0208 */
[----:B------:R-:W-:-:S04]  /*5f10*/  IMAD.WIDE.U32 R8, R157, R14, R158 ;  /* 0x0000000e9d087225 */ /* 0x000fc800078e009e */
[----:B------:R-:W-:Y:S01]  /*5f20*/  FFMA R151, R151, R155, R88 ;  /* 0x0000009b97977223 */ /* 0x000fe20000000058 */
[----:B------:R-:W-:Y:S01]  /*5f30*/  IMAD.IADD R9, R9, 0x1, R97 ;  /* 0x0000000109097824 */ /* 0x000fe200078e0261 */
[----:B------:R-:W-:-:S03]  /*5f40*/  LEA R88, P2, R8, R10, 0x1 ;  /* 0x0000000a08587211 */ /* 0x000fc600078408ff */
[----:B------:R-:W-:Y:S02]  /*5f50*/  F2FP.BF16.F32.PACK_AB R151, RZ, R151 ;  /* 0x00000097ff97723e */ /* 0x000fe400000010ff */
[----:B------:R-:W-:-:S03]  /*5f60*/  LEA.HI.X R89, R8, R11, R9, 0x1, P2 ;  /* 0x0000000b08597211 */ /* 0x000fc600010f0c09 */
[----:B------:R0:W-:Y:S04]  /*5f70*/  @P1 STG.E.U16 desc[UR36][R170.64+0xf2], R151 ;  /* 0x0000f297aa001986 */ /* 0x0001e8000c101524 */
[----:B------:R-:W2:Y:S01]  /*5f80*/  @P3 LDG.E.LTC128B.U16 R154, desc[UR36][R88.64] ;  /* 0x00000024589a3981 */ /* 0x000ea2000c1e1520 */
[----:B------:R-:W-:Y:S01]  /*5f90*/  IMAD.WIDE.U32 R8, R157, R14, R6 ;  /* 0x0000000e9d087225 */ /* 0x000fe200078e0006 */
[----:B------:R-:W-:Y:S01]  /*5fa0*/  SHF.L.U64.HI R95, R4, 0x8, R5 ;  /* 0x00000008045f7819 */ /* 0x000fe20000010205 */
[----:B------:R-:W-:Y:S01]  /*5fb0*/  BSSY B1, `(.L_x_158) ;  /* 0x0000011000017945 */ /* 0x000fe20003800000 */
[----:B------:R-:W-:Y:S01]  /*5fc0*/  ISETP.GT.AND P2, PT, R0, 0x1, P0 ;  /* 0x000000010000780c */ /* 0x000fe20000744270 */
[----:B------:R-:W-:Y:S02]  /*5fd0*/  IMAD.IADD R9, R97, 0x1, R9 ;  /* 0x0000000161097824 */ /* 0x000fe400078e0209 */
[----:B------:R-:W-:-:S02]  /*5fe0*/  IMAD.SHL.U32 R93, R4, 0x100, RZ ;  /* 0x00000100045d7824 */ /* 0x000fc400078e00ff */
[----:B------:R-:W-:-:S03]  /*5ff0*/  IMAD.WIDE.U32 R90, R23, R12, R8 ;  /* 0x0000000c175a7225 */ /* 0x000fc600078e0008 */
[----:B------:R-:W-:Y:S01]  /*6000*/  IADD3 R8, P1, R93, R160, RZ ;  /* 0x000000a05d087210 */ /* 0x000fe20007f3e0ff */
[----:B------:R-:W-:Y:S01]  /*6010*/  IMAD.IADD R5, R13, 0x1, R91 ;  /* 0x000000010d057824 */ /* 0x000fe200078e025b */
[C---:B------:R-:W-:Y:S02]  /*6020*/  LEA R4, P4, R90.reuse, R10, 0x1 ;  /* 0x0000000a5a047211 */ /* 0x040fe400078808ff */
[----:B------:R-:W-:Y:S02]  /*6030*/  IADD3.X R9, R95, R161, RZ, P1, !PT ;  /* 0x000000a15f097210 */ /* 0x000fe40000ffe4ff */
[----:B------:R-:W-:Y:S01]  /*6040*/  LEA.HI.X R5, R90, R11, R5, 0x1, P4 ;  /* 0x0000000b5a057211 */ /* 0x000fe200020f0c05 */
[----:B--2---:R-:W-:-:S04]  /*6050*/  IMAD.U32 R15, R154, 0x10000, RZ ;  /* 0x000100009a0f7824 */ /* 0x004fc800078e00ff */
[----:B------:R-:W-:-:S04]  /*6060*/  FMUL R15, R15, R156 ;  /* 0x0000009c0f0f7220 */ /* 0x000fc80000400000 */
[----:B------:R-:W-:-:S05]  /*6070*/  FFMA R15, R24, R155, R15 ;  /* 0x0000009b180f7223 */ /* 0x000fca000000000f */
[----:B------:R-:W-:-:S05]  /*6080*/  F2FP.BF16.F32.PACK_AB R15, RZ, R15 ;  /* 0x0000000fff0f723e */ /* 0x000fca00000010ff */
[----:B------:R0:W-:Y:S01]  /*6090*/  @P3 STG.E.U16 desc[UR36][R8.64], R15 ;  /* 0x0000000f08003986 */ /* 0x0001e2000c101524 */
[----:B------:R-:W-:Y:S05]  /*60a0*/  @!P2 BRA `(.L_x_159) ;  /* 0x000000000004a947 */ /* 0x000fea0003800000 */
[----:B------:R1:W5:Y:S02]  /*60b0*/  LDG.E.LTC128B.U16 R154, desc[UR36][R4.64+0x2] ;  /* 0x00000224049a7981 */ /* 0x000364000c1e1520 */
.L_x_159:
[----:B------:R-:W-:Y:S05]  /*60c0*/  BSYNC B1 ;  /* 0x0000000000017941 */ /* 0x000fea0003800000 */
.L_x_158:
[----:B0----5:R-:W-:Y:S01]  /*60d0*/  IMAD.U32 R15, R154, 0x10000, RZ ;  /* 0x000100009a0f7824 */ /* 0x021fe200078e00ff */
[----:B------:R-:W-:Y:S01]  /*60e0*/  ISETP.GT.AND P1, PT, R3, 0x88, PT ;  /* 0x000000880300780c */ /* 0x000fe20003f24270 */
[----:B------:R-:W-:Y:S02]  /*60f0*/  BSSY B1, `(.L_x_160) ;  /* 0x000000f000017945 */ /* 0x000fe40003800000 */
[----:B------:R-:W-:Y:S01]  /*6100*/  FMUL R24, R15, R156 ;  /* 0x0000009c0f187220 */ /* 0x000fe20000400000 */
[----:B------:R-:W-:Y:S01]  /*6110*/  IMAD.WIDE.U32 R14, R157, R14, R164 ;  /* 0x0000000e9d0e7225 */ /* 0x000fe200078e00a4 */
[----:B------:R-:W-:-:S03]  /*6120*/  ISETP.GT.AND P3, PT, R0, RZ, P1 ;  /* 0x000000ff0000720c */ /* 0x000fc60000f64270 */
[----:B------:R-:W-:Y:S01]  /*6130*/  FFMA R24, R25, R155, R24 ;  /* 0x0000009b19187223 */ /* 0x000fe20000000018 */
[----:B------:R-:W-:Y:S01]  /*6140*/  IMAD.IADD R97, R97, 0x1, R15 ;  /* 0x0000000161617824 */ /* 0x000fe200078e020f */
[-C--:B------:R-:W-:Y:S02]  /*6150*/  IADD3 R21, P5, R20, R14.reuse, RZ ;  /* 0x0000000e14157210 */ /* 0x080fe40007fbe0ff */
[----:B------:R-:W-:Y:S02]  /*6160*/  IADD3 R20, P4, R6, R14, RZ ;  /* 0x0000000e06147210 */ /* 0x000fe40007f9e0ff */
[----:B------:R-:W-:Y:S01]  /*6170*/  F2FP.BF16.F32.PACK_AB R24, RZ, R24 ;  /* 0x00000018ff18723e */ /* 0x000fe200000010ff */
[----:B------:R-:W-:Y:S01]  /*6180*/  IMAD.X R158, R97, 0x1, R159, P5 ;  /* 0x00000001619e7824 */ /* 0x000fe200028e069f */
[----:B------:R-:W-:-:S03]  /*6190*/  LEA R14, P5, R21, R10, 0x1 ;  /* 0x0000000a150e7211 */ /* 0x000fc600078a08ff */
[----:B------:R0:W-:Y:S01]  /*61a0*/  @P2 STG.E.U16 desc[UR36][R8.64+0x2], R24 ;  /* 0x0000021808002986 */ /* 0x0001e2000c101524 */
[----:B------:R-:W-:Y:S01]  /*61b0*/  LEA.HI.X R15, R21, R11, R158, 0x1, P5 ;  /* 0x0000000b150f7211 */ /* 0x000fe200028f0c9e */
[----:B------:R-:W-:Y:S08]  /*61c0*/  @!P3 BRA `(.L_x_161) ;  /* 0x000000000004b947 */ /* 0x000ff00003800000 */
[----:B------:R2:W5:Y:S02]  /*61d0*/  LDG.E.LTC128B.U16 R154, desc[UR36][R14.64] ;  /* 0x000000240e9a7981 */ /* 0x000564000c1e1520 */
.L_x_161:
[----:B------:R-:W-:Y:S05]  /*61e0*/  BSYNC B1 ;  /* 0x0000000000017941 */ /* 0x000fea0003800000 */
.L_x_160:
[----:B-----5:R-:W-:Y:S01]  /*61f0*/  IMAD.U32 R3, R154, 0x10000, RZ ;  /* 0x000100009a037824 */ /* 0x020fe200078e00ff */
[----:B------:R-:W-:Y:S01]  /*6200*/  ISETP.GT.AND P2, PT, R0, 0x1, P1 ;  /* 0x000000010000780c */ /* 0x000fe20000f44270 */
[----:B------:R-:W-:Y:S01]  /*6210*/  IMAD.X R21, R7, 0x1, R97, P4 ;  /* 0x0000000107157824 */ /* 0x000fe200020e0661 */
[----:B------:R-:W-:Y:S01]  /*6220*/  IADD3 R6, P4, R8, R167, RZ ;  /* 0x000000a708067210 */ /* 0x000fe20007f9e0ff */
[----:B------:R-:W-:Y:S01]  /*6230*/  FMUL R3, R3, R156 ;  /* 0x0000009c03037220 */ /* 0x000fe20000400000 */
[----:B------:R-:W-:Y:S01]  /*6240*/  BSSY B1, `(.L_x_162) ;  /* 0x000000b000017945 */ /* 0x000fe20003800000 */
[----:B--2---:R-:W-:-:S04]  /*6250*/  IMAD.WIDE.U32 R14, R23, R12, R20 ;  /* 0x0000000c170e7225 */ /* 0x004fc800078e0014 */
[----:B------:R-:W-:Y:S01]  /*6260*/  FFMA R3, R26, R155, R3 ;  /* 0x0000009b1a037223 */ /* 0x000fe20000000003 */
[----:B------:R-:W-:Y:S01]  /*6270*/  IMAD.X R7, R9, 0x1, R169, P4 ;  /* 0x0000000109077824 */ /* 0x000fe200020e06a9 */
[----:B------:R-:W-:Y:S01]  /*6280*/  LEA R10, P5, R14, R10, 0x1 ;  /* 0x0000000a0e0a7211 */ /* 0x000fe200078a08ff */
[----:B------:R-:W-:Y:S02]  /*6290*/  IMAD.IADD R13, R13, 0x1, R15 ;  /* 0x000000010d0d7824 */ /* 0x000fe400078e020f */
[----:B------:R-:W-:-:S03]  /*62a0*/  F2FP.BF16.F32.PACK_AB R3, RZ, R3 ;  /* 0x00000003ff03723e */ /* 0x000fc600000010ff */
[----:B------:R-:W-:Y:S02]  /*62b0*/  LEA.HI.X R11, R14, R11, R13, 0x1, P5 ;  /* 0x0000000b0e0b7211 */ /* 0x000fe400028f0c0d */
[----:B------:R2:W-:Y:S01]  /*62c0*/  @P3 STG.E.U16 desc[UR36][R6.64], R3 ;  /* 0x0000000306003986 */ /* 0x0005e2000c101524 */
[----:B------:R-:W-:Y:S05]  /*62d0*/  @!P2 BRA `(.L_x_163) ;  /* 0x000000000004a947 */ /* 0x000fea0003800000 */
[----:B------:R0:W5:Y:S02]  /*62e0*/  LDG.E.LTC128B.U16 R154, desc[UR36][R10.64+0x2] ;  /* 0x000002240a9a7981 */ /* 0x000164000c1e1520 */
.L_x_163:
[----:B------:R-:W-:Y:S05]  /*62f0*/  BSYNC B1 ;  /* 0x0000000000017941 */ /* 0x000fea0003800000 */
.L_x_162:
[----:B--2--5:R-:W-:Y:S01]  /*6300*/  IMAD.U32 R3, R154, 0x10000, RZ ;  /* 0x000100009a037824 */ /* 0x024fe200078e00ff */
[----:B------:R-:W-:Y:S01]  /*6310*/  ISETP.GT.AND P3, PT, R0, 0x8, P0 ;  /* 0x000000080000780c */ /* 0x000fe20000764270 */
[----:B------:R-:W-:Y:S02]  /*6320*/  BSSY B1, `(.L_x_164) ;  /* 0x0000007000017945 */ /* 0x000fe40003800000 */
[----:B------:R-:W-:-:S04]  /*6330*/  FMUL R12, R3, R156 ;  /* 0x0000009c030c7220 */ /* 0x000fc80000400000 */
[----:B------:R-:W-:-:S05]  /*6340*/  FFMA R12, R27, R155, R12 ;  /* 0x0000009b1b0c7223 */ /* 0x000fca000000000c */
[----:B------:R-:W-:-:S05]  /*6350*/  F2FP.BF16.F32.PACK_AB R12, RZ, R12 ;  /* 0x0000000cff0c723e */ /* 0x000fca00000010ff */
[----:B------:R2:W-:Y:S01]  /*6360*/  @P2 STG.E.U16 desc[UR36][R6.64+0x2], R12 ;  /* 0x0000020c06002986 */ /* 0x0005e2000c101524 */
[----:B------:R-:W-:Y:S05]  /*6370*/  @!P3 BRA `(.L_x_165) ;  /* 0x000000000004b947 */ /* 0x000fea0003800000 */
[----:B------:R0:W5:Y:S02]  /*6380*/  LDG.E.LTC128B.U16 R154, desc[UR36][R4.64+0x10] ;  /* 0x00001024049a7981 */ /* 0x000164000c1e1520 */
.L_x_165:
[----:B------:R-:W-:Y:S05]  /*6390*/  BSYNC B1 ;  /* 0x0000000000017941 */ /* 0x000fea0003800000 */
.L_x_164:
[----:B-----5:R-:W-:Y:S01]  /*63a0*/  IMAD.U32 R3, R154, 0x10000, RZ ;  /* 0x000100009a037824 */ /* 0x020fe200078e00ff */
[----:B------:R-:W-:Y:S01]  /*63b0*/  ISETP.GT.AND P2, PT, R0, 0x9, P0 ;  /* 0x000000090000780c */ /* 0x000fe20000744270 */
[----:B--2---:R-:W-:Y:S01]  /*63c0*/  IMAD.MOV.U32 R6, RZ, RZ, R8 ;  /* 0x000000ffff067224 */ /* 0x004fe200078e0008 */
[----:B------:R-:W-:Y:S01]  /*63d0*/  BSSY B1, `(.L_x_166) ;  /* 0x0000008000017945 */ /* 0x000fe20003800000 */
[----:B------:R-:W-:Y:S01]  /*63e0*/  FMUL R3, R3, R156 ;  /* 0x0000009c03037220 */ /* 0x000fe20000400000 */
[----:B------:R-:W-:-:S03]  /*63f0*/  IMAD.MOV.U32 R7, RZ, RZ, R9 ;  /* 0x000000ffff077224 */ /* 0x000fc600078e0009 */
[----:B------:R-:W-:-:S05]  /*6400*/  FFMA R3, R28, R155, R3 ;  /* 0x0000009b1c037223 */ /* 0x000fca0000000003 */
[----:B------:R-:W-:-:S05]  /*6410*/  F2FP.BF16.F32.PACK_AB R3, RZ, R3 ;  /* 0x00000003ff03723e */ /* 0x000fca00000010ff */
[----:B------:R2:W-:Y:S01]  /*6420*/  @P3 STG.E.U16 desc[UR36][R6.64+0x10], R3 ;  /* 0x0000100306003986 */ /* 0x0005e2000c101524 */
[----:B------:R-:W-:Y:S05]  /*6430*/  @!P2 BRA `(.L_x_167) ;  /* 0x000000000004a947 */ /* 0x000fea0003800000 */
[----:B------:R0:W5:Y:S02]  /*6440*/  LDG.E.LTC128B.U16 R154, desc[UR36][R4.64+0x12] ;  /* 0x00001224049a7981 */ /* 0x000164000c1e1520 */
.L_x_167:
[----:B------:R-:W-:Y:S05]  /*6450*/  BSYNC B1 ;  /* 0x0000000000017941 */ /* 0x000fea0003800000 */
.L_x_166:
[----:B--2--5:R-:W-:Y:S01]  /*6460*/  SHF.L.U32 R3, R154, 0x10, RZ ;  /* 0x000000109a037819 */ /* 0x024fe200000006ff */
[----:B------:R-:W-:Y:S01]  /*6470*/  BSSY B1, `(.L_x_168) ;  /* 0x0000008000017945 */ /* 0x000fe20003800000 */
[----:B------:R-:W-:-:S03]  /*6480*/  ISETP.GT.AND P4, PT, R0, 0x8, P1 ;  /* 0x000000080000780c */ /* 0x000fc60000f84270 */
[----:B------:R-:W-:-:S04]  /*6490*/  FMUL R12, R3, R156 ;  /* 0x0000009c030c7220 */ /* 0x000fc80000400000 */
[----:B------:R-:W-:-:S05]  /*64a0*/  FFMA R12, R29, R155, R12 ;  /* 0x0000009b1d0c7223 */ /* 0x000fca000000000c */
[----:B------:R-:W-:-:S05]  /*64b0*/  F2FP.BF16.F32.PACK_AB R12, RZ, R12 ;  /* 0x0000000cff0c723e */ /* 0x000fca00000010ff */
[----:B------:R2:W-:Y:S01]  /*64c0*/  @P2 STG.E.U16 desc[UR36][R6.64+0x12], R12 ;  /* 0x0000120c06002986 */ /* 0x0005e2000c101524 */
[----:B------:R-:W-:Y:S05]  /*64d0*/  @!P4 BRA `(.L_x_169) ;  /* 0x000000000004c947 */ /* 0x000fea0003800000 */
[----:B------:R0:W5:Y:S02]  /*64e0*/  LDG.E.LTC128B.U16 R154, desc[UR36][R10.64+0x10] ;  /* 0x000010240a9a7981 */ /* 0x000164000c1e1520 */
.L_x_169:
[----:B------:R-:W-:Y:S05]  /*64f0*/  BSYNC B1 ;  /* 0x0000000000017941 */ /* 0x000fea0003800000 */
.L_x_168:
[----:B-----5:R-:W-:Y:S01]  /*6500*/  IMAD.U32 R3, R154, 0x10000, RZ ;  /* 0x000100009a037824 */ /* 0x020fe200078e00ff */
[----:B0-----:R-:W-:Y:S01]  /*6510*/  IADD3 R8, P3, R167, R8, RZ ;  /* 0x00000008a7087210 */ /* 0x001fe20007f7e0ff */
[----:B------:R-:W-:Y:S01]  /*6520*/  BSSY B1, `(.L_x_170) ;  /* 0x0000009000017945 */ /* 0x000fe20003800000 */
[----:B------:R-:W-:Y:S01]  /*6530*/  ISETP.GT.AND P2, PT, R0, 0x9, P1 ;  /* 0x000000090000780c */ /* 0x000fe20000f44270 */
[----:B------:R-:W-:Y:S02]  /*6540*/  FMUL R3, R3, R156 ;  /* 0x0000009c03037220 */ /* 0x000fe40000400000 */
[----:B------:R-:W-:Y:S02]  /*6550*/  IMAD.X R9, R169, 0x1, R9, P3 ;  /* 0x00000001a9097824 */ /* 0x000fe400018e0609 */
[----:B------:R-:W-:-:S05]  /*6560*/  FFMA R3, R30, R155, R3 ;  /* 0x0000009b1e037223 */ /* 0x000fca0000000003 */
[----:B------:R-:W-:-:S05]  /*6570*/  F2FP.BF16.F32.PACK_AB R3, RZ, R3 ;  /* 0x00000003ff03723e */ /* 0x000fca00000010ff */
[----:B------:R0:W-:Y:S01]  /*6580*/  @P4 STG.E.U16 desc[UR36][R8.64+0x10], R3 ;  /* 0x0000100308004986 */ /* 0x0001e2000c101524 */
[----:B------:R-:W-:Y:S05]  /*6590*/  @!P2 BRA `(.L_x_171) ;  /* 0x000000000004a947 */ /* 0x000fea0003800000 */
[----:B------:R0:W5:Y:S02]  /*65a0*/  LDG.E.LTC128B.U16 R154, desc[UR36][R10.64+0x12] ;  /* 0x000012240a9a7981 */ /* 0x000164000c1e1520 */
.L_x_171:
[----:B------:R-:W-:Y:S05]  /*65b0*/  BSYNC B1 ;  /* 0x0000000000017941 */ /* 0x000fea0003800000 */
.L_x_170:
[----:B0----5:R-:W-:Y:S01]  /*65c0*/  IMAD.U32 R3, R154, 0x10000, RZ ;  /* 0x000100009a037824 */ /* 0x021fe200078e00ff */
[----:B------:R-:W-:Y:S01]  /*65d0*/  ISETP.GT.AND P3, PT, R0, 0x10, P0 ;  /* 0x000000100000780c */ /* 0x000fe20000764270 */
[----:B------:R-:W-:Y:S02]  /*65e0*/  BSSY B1, `(.L_x_172) ;  /* 0x0000009000017945 */ /* 0x000fe40003800000 */
[----:B------:R-:W-:-:S04]  /*65f0*/  FMUL R8, R3, R156 ;  /* 0x0000009c03087220 */ /* 0x000fc80000400000 */
[----:B------:R-:W-:Y:S01]  /*6600*/  FFMA R31, R31, R155, R8 ;  /* 0x0000009b1f1f7223 */ /* 0x000fe20000000008 */
[----:B------:R-:W-:-:S04]  /*6610*/  IADD3 R8, P4, P5, R167, R160, R93 ;  /* 0x000000a0a7087210 */ /* 0x000fc80007d9e05d */
[----:B------:R-:W-:Y:S02]  /*6620*/  F2FP.BF16.F32.PACK_AB R31, RZ, R31 ;  /* 0x0000001fff1f723e */ /* 0x000fe400000010ff */
[----:B------:R-:W-:-:S05]  /*6630*/  IADD3.X R9, R169, R161, R95, P4, P5 ;  /* 0x000000a1a9097210 */ /* 0x000fca00027ea45f */
[----:B------:R0:W-:Y:S01]  /*6640*/  @P2 STG.E.U16 desc[UR36][R8.64+0x12], R31 ;  /* 0x0000121f08002986 */ /* 0x0001e2000c101524 */
[----:B------:R-:W-:Y:S05]  /*6650*/  @!P3 BRA `(.L_x_173) ;  /* 0x000000000004b947 */ /* 0x000fea0003800000 */
[----:B------:R0:W5:Y:S02]  /*6660*/  LDG.E.LTC128B.U16 R154, desc[UR36][R4.64+0x20] ;  /* 0x00002024049a7981 */ /* 0x000164000c1e1520 */
.L_x_173:
[----:B------:R-:W-:Y:S05]  /*6670*/  BSYNC B1 ;  /* 0x0000000000017941 */ /* 0x000fea0003800000 */
.L_x_172:
[----:B-----5:R-:W-:Y:S01]  /*6680*/  IMAD.U32 R3, R154, 0x10000, RZ ;  /* 0x000100009a037824 */ /* 0x020fe200078e00ff */
        /* <DEDUP_REMOVED lines=8> */
.L_x_175:
[----:B------:R-:W-:Y:S05]  /*6710*/  BSYNC B1 ;  /* 0x0000000000017941 */ /* 0x000fea0003800000 */
.L_x_174:
[----:B0----5:R-:W-:Y:S01]  /*6720*/  IMAD.U32 R3, R154, 0x10000, RZ ;  /* 0x000100009a037824 */ /* 0x021fe200078e00ff */
[----:B------:R-:W-:Y:S01]  /*6730*/  ISETP.GT.AND P3, PT, R0, 0x10, P1 ;  /* 0x000000100000780c */ /* 0x000fe20000f64270 */
[----:B------:R-:W-:Y:S02]  /*6740*/  BSSY B1, `(.L_x_176) ;  /* 0x0000007000017945 */ /* 0x000fe40003800000 */
[----:B--2---:R-:W-:-:S04]  /*6750*/  FMUL R12, R3, R156 ;  /* 0x0000009c030c7220 */ /* 0x004fc80000400000 */
[----:B------:R-:W-:-:S05]  /*6760*/  FFMA R12, R33, R155, R12 ;  /* 0x0000009b210c7223 */ /* 0x000fca000000000c */
[----:B------:R-:W-:-:S05]  /*6770*/  F2FP.BF16.F32.PACK_AB R12, RZ, R12 ;  /* 0x0000000cff0c723e */ /* 0x000fca00000010ff */
[----:B------:R0:W-:Y:S01]  /*6780*/  @P2 STG.E.U16 desc[UR36][R6.64+0x22], R12 ;  /* 0x0000220c06002986 */ /* 0x0001e2000c101524 */
[----:B------:R-:W-:Y:S05]  /*6790*/  @!P3 BRA `(.L_x_177) ;  /* 0x000000000004b947 */ /* 0x000fea0003800000 */
[----:B------:R2:W5:Y:S02]  /*67a0*/  LDG.E.LTC128B.U16 R154, desc[UR36][R10.64+0x20] ;  /* 0x000020240a9a7981 */ /* 0x000564000c1e1520 */
.L_x_177:
[----:B------:R-:W-:Y:S05]  /*67b0*/  BSYNC B1 ;  /* 0x0000000000017941 */ /* 0x000fea0003800000 */
.L_x_176:
        /* <DEDUP_REMOVED lines=9> */
.L_x_179:
[----:B------:R-:W-:Y:S05]  /*6850*/  BSYNC B1 ;  /* 0x0000000000017941 */ /* 0x000fea0003800000 */
.L_x_178:
[----:B0----5:R-:W-:Y:S01]  /*6860*/  IMAD.U32 R3, R154, 0x10000, RZ ;  /* 0x000100009a037824 */ /* 0x021fe200078e00ff */
        /* <DEDUP_REMOVED lines=8> */
.L_x_181:
[----:B------:R-:W-:Y:S05]  /*68f0*/  BSYNC B1 ;  /* 0x0000000000017941 */ /* 0x000fea0003800000 */
.L_x_180:
        /* <DEDUP_REMOVED lines=9> */
.L_x_183:
[----:B------:R-:W-:Y:S05]  /*6990*/  BSYNC B1 ;  /* 0x0000000000017941 */ /* 0x000fea0003800000 */
.L_x_182:
        /* <DEDUP_REMOVED lines=9> */
.L_x_185:
[----:B------:R-:W-:Y:S05]  /*6a30*/  BSYNC B1 ;  /* 0x0000000000017941 */ /* 0x000fea0003800000 */
.L_x_184:
        /* <DEDUP_REMOVED lines=9> */
.L_x_187:
[----:B------:R-:W-:Y:S05]  /*6ad0*/  BSYNC B1 ;  /* 0x0000000000017941 */ /* 0x000fea0003800000 */
.L_x_186:
        /* <DEDUP_REMOVED lines=9> */
.L_x_189:
[----:B------:R-:W-:Y:S05]  /*6b70*/  BSYNC B1 ;  /* 0x0000000000017941 */ /* 0x000fea0003800000 */
.L_x_188:
[----:B-----5:R-:W-:Y:S01]  /*6b80*/  SHF.L.U32 R3, R154, 0x10, RZ ;  /* 0x000000109a037819 */ /* 0x020fe200000006ff */
        /* <DEDUP_REMOVED lines=8> */
.L_x_191:
[----:B------:R-:W-:Y:S05]  /*6c10*/  BSYNC B1 ;  /* 0x0000000000017941 */ /* 0x000fea0003800000 */
.L_x_190:
        /* <DEDUP_REMOVED lines=9> */
.L_x_193:
[----:B------:R-:W-:Y:S05]  /*6cb0*/  BSYNC B1 ;  /* 0x0000000000017941 */ /* 0x000fea0003800000 */
.L_x_192:
        /* <DEDUP_REMOVED lines=9> */
.L_x_195:
[----:B------:R-:W-:Y:S05]  /*6d50*/  BSYNC B1 ;  /* 0x0000000000017941 */ /* 0x000fea0003800000 */
.L_x_194:
        /* <DEDUP_REMOVED lines=9> */
.L_x_197:
[----:B------:R-:W-:Y:S05]  /*6df0*/  BSYNC B1 ;  /* 0x0000000000017941 */ /* 0x000fea0003800000 */
.L_x_196:
        /* <DEDUP_REMOVED lines=9> */
.L_x_199:
[----:B------:R-:W-:Y:S05]  /*6e90*/  BSYNC B1 ;  /* 0x0000000000017941 */ /* 0x000fea0003800000 */
.L_x_198:
        /* <DEDUP_REMOVED lines=9> */
.L_x_201:
[----:B------:R-:W-:Y:S05]  /*6f30*/  BSYNC B1 ;  /* 0x0000000000017941 */ /* 0x000fea0003800000 */
.L_x_200:
        /* <DEDUP_REMOVED lines=9> */
.L_x_203:
[----:B------:R-:W-:Y:S05]  /*6fd0*/  BSYNC B1 ;  /* 0x0000000000017941 */ /* 0x000fea0003800000 */
.L_x_202:
        /* <DEDUP_REMOVED lines=9> */
.L_x_205:
[----:B------:R-:W-:Y:S05]  /*7070*/  BSYNC B1 ;  /* 0x0000000000017941 */ /* 0x000fea0003800000 */
.L_x_204:
        /* <DEDUP_REMOVED lines=9> */
.L_x_207:
[----:B------:R-:W-:Y:S05]  /*7110*/  BSYNC B1 ;  /* 0x0000000000017941 */ /* 0x000fea0003800000 */
.L_x_206:
        /* <DEDUP_REMOVED lines=9> */
.L_x_209:
[----:B------:R-:W-:Y:S05]  /*71b0*/  BSYNC B1 ;  /* 0x0000000000017941 */ /* 0x000fea0003800000 */
.L_x_208:
        /* <DEDUP_REMOVED lines=9> */
.L_x_211:
[----:B------:R-:W-:Y:S05]  /*7250*/  BSYNC B1 ;  /* 0x0000000000017941 */ /* 0x000fea0003800000 */
.L_x_210:
        /* <DEDUP_REMOVED lines=9> */
.L_x_213:
[----:B------:R-:W-:Y:S05]  /*72f0*/  BSYNC B1 ;  /* 0x0000000000017941 */ /* 0x000fea0003800000 */
.L_x_212:
        /* <DEDUP_REMOVED lines=9> */
.L_x_215:
[----:B------:R-:W-:Y:S05]  /*7390*/  BSYNC B1 ;  /* 0x0000000000017941 */ /* 0x000fea0003800000 */
.L_x_214:
        /* <DEDUP_REMOVED lines=9> */
.L_x_217:
[----:B------:R-:W-:Y:S05]  /*7430*/  BSYNC B1 ;  /* 0x0000000000017941 */ /* 0x000fea0003800000 */
.L_x_216:
        /* <DEDUP_REMOVED lines=9> */
.L_x_219:
[----:B------:R-:W-:Y:S05]  /*74d0*/  BSYNC B1 ;  /* 0x0000000000017941 */ /* 0x000fea0003800000 */
.L_x_218:
        /* <DEDUP_REMOVED lines=9> */
.L_x_221:
[----:B------:R-:W-:Y:S05]  /*7570*/  BSYNC B1 ;  /* 0x0000000000017941 */ /* 0x000fea0003800000 */
.L_x_220:
        /* <DEDUP_REMOVED lines=9> */
.L_x_223:
[----:B------:R-:W-:Y:S05]  /*7610*/  BSYNC B1 ;  /* 0x0000000000017941 */ /* 0x000fea0003800000 */
.L_x_222:
        /* <DEDUP_REMOVED lines=9> */
.L_x_225:
[----:B------:R-:W-:Y:S05]  /*76b0*/  BSYNC B1 ;  /* 0x0000000000017941 */ /* 0x000fea0003800000 */
.L_x_224:
        /* <DEDUP_REMOVED lines=9> */
.L_x_227:
[----:B------:R-:W-:Y:S05]  /*7750*/  BSYNC B1 ;  /* 0x0000000000017941 */ /* 0x000fea0003800000 */
.L_x_226:
        /* <DEDUP_REMOVED lines=9> */
.L_x_229:
[----:B------:R-:W-:Y:S05]  /*77f0*/  BSYNC B1 ;  /* 0x0000000000017941 */ /* 0x000fea0003800000 */
.L_x_228:
        /* <DEDUP_REMOVED lines=9> */
.L_x_231:
[----:B------:R-:W-:Y:S05]  /*7890*/  BSYNC B1 ;  /* 0x0000000000017941 */ /* 0x000fea0003800000 */
.L_x_230:
        /* <DEDUP_REMOVED lines=9> */
.L_x_233:
[----:B------:R-:W-:Y:S05]  /*7930*/  BSYNC B1 ;  /* 0x0000000000017941 */ /* 0x000fea0003800000 */
.L_x_232:
        /* <DEDUP_REMOVED lines=9> */
.L_x_235:
[----:B------:R-:W-:Y:S05]  /*79d0*/  BSYNC B1 ;  /* 0x0000000000017941 */ /* 0x000fea0003800000 */
.L_x_234:
        /* <DEDUP_REMOVED lines=9> */
.L_x_237:
[----:B------:R-:W-:Y:S05]  /*7a70*/  BSYNC B1 ;  /* 0x0000000000017941 */ /* 0x000fea0003800000 */
.L_x_236:
        /* <DEDUP_REMOVED lines=9> */
.L_x_239:
[----:B------:R-:W-:Y:S05]  /*7b10*/  BSYNC B1 ;  /* 0x0000000000017941 */ /* 0x000fea0003800000 */
.L_x_238:
        /* <DEDUP_REMOVED lines=9> */
.L_x_241:
[----:B------:R-:W-:Y:S05]  /*7bb0*/  BSYNC B1 ;  /* 0x0000000000017941 */ /* 0x000fea0003800000 */
.L_x_240:
        /* <DEDUP_REMOVED lines=9> */
.L_x_243:
[----:B------:R-:W-:Y:S05]  /*7c50*/  BSYNC B1 ;  /* 0x0000000000017941 */ /* 0x000fea0003800000 */
.L_x_242:
        /* <DEDUP_REMOVED lines=9> */
.L_x_245:
[----:B------:R-:W-:Y:S05]  /*7cf0*/  BSYNC B1 ;  /* 0x0000000000017941 */ /* 0x000fea0003800000 */
.L_x_244:
        /* <DEDUP_REMOVED lines=9> */
.L_x_247:
[----:B------:R-:W-:Y:S05]  /*7d90*/  BSYNC B1 ;  /* 0x0000000000017941 */ /* 0x000fea0003800000 */
.L_x_246:
        /* <DEDUP_REMOVED lines=9> */
.L_x_249:
[----:B------:R-:W-:Y:S05]  /*7e30*/  BSYNC B1 ;  /* 0x0000000000017941 */ /* 0x000fea0003800000 */
.L_x_248:
        /* <DEDUP_REMOVED lines=9> */
.L_x_251:
[----:B------:R-:W-:Y:S05]  /*7ed0*/  BSYNC B1 ;  /* 0x0000000000017941 */ /* 0x000fea0003800000 */
.L_x_250:
        /* <DEDUP_REMOVED lines=9> */
.L_x_253:
[----:B------:R-:W-:Y:S05]  /*7f70*/  BSYNC B1 ;  /* 0x0000000000017941 */ /* 0x000fea0003800000 */
.L_x_252:
        /* <DEDUP_REMOVED lines=9> */
.L_x_255:
[----:B------:R-:W-:Y:S05]  /*8010*/  BSYNC B1 ;  /* 0x0000000000017941 */ /* 0x000fea0003800000 */
.L_x_254:
        /* <DEDUP_REMOVED lines=9> */
.L_x_257:
[----:B------:R-:W-:Y:S05]  /*80b0*/  BSYNC B1 ;  /* 0x0000000000017941 */ /* 0x000fea0003800000 */
.L_x_256:
        /* <DEDUP_REMOVED lines=9> */
.L_x_259:
[----:B------:R-:W-:Y:S05]  /*8150*/  BSYNC B1 ;  /* 0x0000000000017941 */ /* 0x000fea0003800000 */
.L_x_258:
        /* <DEDUP_REMOVED lines=9> */
.L_x_261:
[----:B------:R-:W-:Y:S05]  /*81f0*/  BSYNC B1 ;  /* 0x0000000000017941 */ /* 0x000fea0003800000 */
.L_x_260:
        /* <DEDUP_REMOVED lines=9> */
.L_x_263:
[----:B------:R-:W-:Y:S05]  /*8290*/  BSYNC B1 ;  /* 0x0000000000017941 */ /* 0x000fea0003800000 */
.L_x_262:
        /* <DEDUP_REMOVED lines=9> */
.L_x_265:
[----:B------:R-:W-:Y:S05]  /*8330*/  BSYNC B1 ;  /* 0x0000000000017941 */ /* 0x000fea0003800000 */
.L_x_264:
        /* <DEDUP_REMOVED lines=9> */
.L_x_267:
[----:B------:R-:W-:Y:S05]  /*83d0*/  BSYNC B1 ;  /* 0x0000000000017941 */ /* 0x000fea0003800000 */
.L_x_266:
        /* <DEDUP_REMOVED lines=9> */
.L_x_269:
[----:B------:R-:W-:Y:S05]  /*8470*/  BSYNC B1 ;  /* 0x0000000000017941 */ /* 0x000fea0003800000 */
.L_x_268:
        /* <DEDUP_REMOVED lines=9> */
.L_x_271:
[----:B------:R-:W-:Y:S05]  /*8510*/  BSYNC B1 ;  /* 0x0000000000017941 */ /* 0x000fea0003800000 */
.L_x_270:
        /* <DEDUP_REMOVED lines=9> */
.L_x_273:
[----:B------:R-:W-:Y:S05]  /*85b0*/  BSYNC B1 ;  /* 0x0000000000017941 */ /* 0x000fea0003800000 */
.L_x_272:
        /* <DEDUP_REMOVED lines=9> */
.L_x_275:
[----:B------:R-:W-:Y:S05]  /*8650*/  BSYNC B1 ;  /* 0x0000000000017941 */ /* 0x000fea0003800000 */
.L_x_274:
        /* <DEDUP_REMOVED lines=9> */
.L_x_277:
[----:B------:R-:W-:Y:S05]  /*86f0*/  BSYNC B1 ;  /* 0x0000000000017941 */ /* 0x000fea0003800000 */
.L_x_276:
        /* <DEDUP_REMOVED lines=9> */
.L_x_279:
[----:B------:R-:W-:Y:S05]  /*8790*/  BSYNC B1 ;  /* 0x0000000000017941 */ /* 0x000fea0003800000 */
.L_x_278:
[----:B0----5:R-:W-:Y:S01]  /*87a0*/  IMAD.U32 R3, R154, 0x10000, RZ ;  /* 0x000100009a037824 */ /* 0x021fe200078e00ff */
[----:B------:R-:W-:Y:S01]  /*87b0*/  ISETP.GT.AND P2, PT, R0, 0x78, P1 ;  /* 0x000000780000780c */ /* 0x000fe20000f44270 */
[----:B------:R-:W-:Y:S02]  /*87c0*/  BSSY B1, `(.L_x_280) ;  /* 0x0000007000017945 */ /* 0x000fe40003800000 */
[----:B-1----:R-:W-:-:S04]  /*87d0*/  FMUL R4, R3, R156 ;  /* 0x0000009c03047220 */ /* 0x002fc80000400000 */
[----:B------:R-:W-:-:S05]  /*87e0*/  FFMA R4, R85, R155, R4 ;  /* 0x0000009b55047223 */ /* 0x000fca0000000004 */
[----:B------:R-:W-:-:S05]  /*87f0*/  F2FP.BF16.F32.PACK_AB R4, RZ, R4 ;  /* 0x00000004ff04723e */ /* 0x000fca00000010ff */
[----:B------:R0:W-:Y:S01]  /*8800*/  @P0 STG.E.U16 desc[UR36][R6.64+0xf2], R4 ;  /* 0x0000f20406000986 */ /* 0x0001e2000c101524 */
[----:B------:R-:W-:Y:S05]  /*8810*/  @!P2 BRA `(.L_x_281) ;  /* 0x000000000004a947 */ /* 0x000fea0003800000 */
[----:B------:R1:W5:Y:S02]  /*8820*/  LDG.E.LTC128B.U16 R154, desc[UR36][R10.64+0xf0] ;  /* 0x0000f0240a9a7981 */ /* 0x000364000c1e1520 */
.L_x_281:
[----:B------:R-:W-:Y:S05]  /*8830*/  BSYNC B1 ;  /* 0x0000000000017941 */ /* 0x000fea0003800000 */
.L_x_280:
[----:B-----5:R-:W-:Y:S01]  /*8840*/  IMAD.U32 R3, R154, 0x10000, RZ ;  /* 0x000100009a037824 */ /* 0x020fe200078e00ff */
[----:B------:R-:W-:Y:S01]  /*8850*/  @P2 MOV R5, R9 ;  /* 0x0000000900052202 */ /* 0x000fe20000000f00 */
[----:B0-----:R-:W-:Y:S01]  /*8860*/  @P2 IMAD.MOV.U32 R4, RZ, RZ, R8 ;  /* 0x000000ffff042224 */ /* 0x001fe200078e0008 */
[----:B------:R-:W-:Y:S01]  /*8870*/  ISETP.GT.AND P1, PT, R0, 0x79, P1 ;  /* 0x000000790000780c */ /* 0x000fe20000f24270 */
[----:B------:R-:W-:Y:S01]  /*8880*/  FMUL R3, R3, R156 ;  /* 0x0000009c03037220 */ /* 0x000fe20000400000 */
[----:B------:R-:W-:Y:S03]  /*8890*/  BSSY B1, `(.L_x_282) ;  /* 0x0000006000017945 */ /* 0x000fe60003800000 */
[----:B------:R-:W-:-:S05]  /*88a0*/  FFMA R3, R86, R155, R3 ;  /* 0x0000009b56037223 */ /* 0x000fca0000000003 */
[----:B------:R-:W-:-:S05]  /*88b0*/  F2FP.BF16.F32.PACK_AB R3, RZ, R3 ;  /* 0x00000003ff03723e */ /* 0x000fca00000010ff */
[----:B------:R0:W-:Y:S01]  /*88c0*/  @P2 STG.E.U16 desc[UR36][R4.64+0xf0], R3 ;  /* 0x0000f00304002986 */ /* 0x0001e2000c101524 */
[----:B------:R-:W-:Y:S05]  /*88d0*/  @!P1 BRA `(.L_x_283) ;  /* 0x0000000000049947 */ /* 0x000fea0003800000 */
[----:B------:R0:W5:Y:S02]  /*88e0*/  LDG.E.LTC128B.U16 R154, desc[UR36][R10.64+0xf2] ;  /* 0x0000f2240a9a7981 */ /* 0x000164000c1e1520 */
.L_x_283:
[----:B------:R-:W-:Y:S05]  /*88f0*/  BSYNC B1 ;  /* 0x0000000000017941 */ /* 0x000fea0003800000 */
.L_x_282:
[----:B------:R-:W-:Y:S05]  /*8900*/  @!P1 BRA `(.L_x_284) ;  /* 0x00000024004c9947 */ /* 0x000fea0003800000 */
[----:B0----5:R-:W-:-:S04]  /*8910*/  IMAD.U32 R3, R154, 0x10000, RZ ;  /* 0x000100009a037824 */ /* 0x021fc800078e00ff */
[----:B------:R-:W-:-:S04]  /*8920*/  FMUL R0, R3, R156 ;  /* 0x0000009c03007220 */ /* 0x000fc80000400000 */
[----:B------:R-:W-:-:S05]  /*8930*/  FFMA R0, R87, R155, R0 ;  /* 0x0000009b57007223 */ /* 0x000fca0000000000 */
[----:B------:R-:W-:-:S05]  /*8940*/  F2FP.BF16.F32.PACK_AB R0, RZ, R0 ;  /* 0x00000000ff00723e */ /* 0x000fca00000010ff */
[----:B------:R0:W-:Y:S01]  /*8950*/  STG.E.U16 desc[UR36][R8.64+0xf2], R0 ;  /* 0x0000f20008007986 */ /* 0x0001e2000c101524 */
[----:B------:R-:W-:Y:S05]  /*8960*/  BRA `(.L_x_284) ;  /* 0x0000002400347947 */ /* 0x000fea0003800000 */
.L_x_33:
[----:B------:R-:W-:Y:S01]  /*8970*/  ULDC.64 UR4, c[0x0][0x5c0] ;  /* 0x0001700000047ab9 */ /* 0x000fe20000000a00 */
[-C--:B------:R-:W-:Y:S01]  /*8980*/  FMUL R88, R88, R155.reuse ;  /* 0x0000009b58587220 */ /* 0x080fe20000400000 */
[----:B------:R-:W-:Y:S01]  /*8990*/  LEA R6, P0, R168, UR4, 0x1 ;  /* 0x00000004a8067c11 */ /* 0x000fe2000f8008ff */
[----:B------:R-:W-:Y:S01]  /*89a0*/  IMAD.SHL.U32 R11, R4, 0x10, RZ ;  /* 0x00000010040b7824 */ /* 0x000fe200078e00ff */
[----:B------:R-:W-:Y:S01]  /*89b0*/  ISETP.GT.AND P2, PT, R0, 0x1, P3 ;  /* 0x000000010000780c */ /* 0x000fe20001f44270 */
[-C--:B------:R-:W-:Y:S01]  /*89c0*/  FMUL R89, R89, R155.reuse ;  /* 0x0000009b59597220 */ /* 0x080fe20000400000 */
[----:B------:R-:W-:Y:S01]  /*89d0*/  LEA.HI.X R7, R168, UR5, R167, 0x1, P0 ;  /* 0x00000005a8077c11 */ /* 0x000fe200080f0ca7 */
[-C--:B------:R-:W-:Y:S01]  /*89e0*/  FMUL R90, R90, R155.reuse ;  /* 0x0000009b5a5a7220 */ /* 0x080fe20000400000 */
[----:B------:R-:W-:Y:S01]  /*89f0*/  ISETP.GT.AND P0, PT, R3, 0x8, PT ;  /* 0x000000080300780c */ /* 0x000fe20003f04270 */
[-C--:B------:R-:W-:Y:S01]  /*8a00*/  FMUL R91, R91, R155.reuse ;  /* 0x0000009b5b5b7220 */ /* 0x080fe20000400000 */
[----:B------:R-:W-:Y:S01]  /*8a10*/  F2FP.BF16.F32.PACK_AB R88, RZ, R88 ;  /* 0x00000058ff58723e */ /* 0x000fe200000010ff */
[-C--:B------:R-:W-:Y:S01]  /*8a20*/  FMUL R92, R92, R155.reuse ;  /* 0x0000009b5c5c7220 */ /* 0x080fe20000400000 */
[----:B------:R-:W-:Y:S01]  /*8a30*/  ISETP.GT.AND P4, PT, R0, RZ, P0 ;  /* 0x000000ff0000720c */ /* 0x000fe20000784270 */
[-C--:B------:R-:W-:Y:S01]  /*8a40*/  FMUL R93, R93, R155.reuse ;  /* 0x0000009b5d5d7220 */ /* 0x080fe20000400000 */
[----:B------:R-:W-:Y:S01]  /*8a50*/  SHF.L.U64.HI R9, R4, 0x4, R5 ;  /* 0x0000000404097819 */ /* 0x000fe20000010205 */
[----:B------:R-:W-:Y:S01]  /*8a60*/  @P1 STG.E.U16 desc[UR36][R6.64], R88 ;  /* 0x0000005806001986 */ /* 0x000fe2000c101524 */
[----:B------:R-:W-:Y:S01]  /*8a70*/  IADD3 R12, P5, R11, R6, RZ ;  /* 0x000000060b0c7210 */ /* 0x000fe20007fbe0ff */
[-C--:B------:R-:W-:Y:S01]  /*8a80*/  FMUL R94, R94, R155.reuse ;  /* 0x0000009b5e5e7220 */ /* 0x080fe20000400000 */
[----:B------:R-:W-:Y:S01]  /*8a90*/  ISETP.GT.AND P1, PT, R0, 0x1, P0 ;  /* 0x000000010000780c */ /* 0x000fe20000724270 */
[----:B------:R-:W-:Y:S01]  /*8aa0*/  FMUL R95, R95, R155 ;  /* 0x0000009b5f5f7220 */ /* 0x000fe20000400000 */
[----:B------:R-:W-:Y:S01]  /*8ab0*/  F2FP.BF16.F32.PACK_AB R89, RZ, R89 ;  /* 0x00000059ff59723e */ /* 0x000fe200000010ff */
[----:B------:R-:W-:Y:S01]  /*8ac0*/  IMAD.X R13, R9, 0x1, R7, P5 ;  /* 0x00000001090d7824 */ /* 0x000fe200028e0607 */
[----:B------:R-:W-:Y:S01]  /*8ad0*/  F2FP.BF16.F32.PACK_AB R90, RZ, R90 ;  /* 0x0000005aff5a723e */ /* 0x000fe200000010ff */
[----:B------:R-:W-:Y:S01]  /*8ae0*/  FMUL R96, R96, R155 ;  /* 0x0000009b60607220 */ /* 0x000fe20000400000 */
[----:B------:R-:W-:Y:S01]  /*8af0*/  F2FP.BF16.F32.PACK_AB R91, RZ, R91 ;  /* 0x0000005bff5b723e */ /* 0x000fe200000010ff */
[----:B------:R-:W-:Y:S01]  /*8b00*/  @P2 STG.E.U16 desc[UR36][R6.64+0x2], R89 ;  /* 0x0000025906002986 */ /* 0x000fe2000c101524 */
[C---:B------:R-:W-:Y:S01]  /*8b10*/  ISETP.GT.AND P5, PT, R0.reuse, 0x9, P3 ;  /* 0x000000090000780c */ /* 0x040fe20001fa4270 */
[-C--:B------:R-:W-:Y:S01]  /*8b20*/  FMUL R97, R97, R155.reuse ;  /* 0x0000009b61617220 */ /* 0x080fe20000400000 */
[C---:B------:R-:W-:Y:S01]  /*8b30*/  ISETP.GT.AND P2, PT, R0.reuse, 0x8, P0 ;  /* 0x000000080000780c */ /* 0x040fe20000744270 */
[----:B------:R-:W-:Y:S01]  /*8b40*/  @P4 STG.E.U16 desc[UR36][R12.64], R90 ;  /* 0x0000005a0c004986 */ /* 0x000fe2000c101524 */
[----:B------:R-:W-:Y:S01]  /*8b50*/  ISETP.GT.AND P4, PT, R0, 0x8, P3 ;  /* 0x000000080000780c */ /* 0x000fe20001f84270 */
[-C--:B------:R-:W-:Y:S01]  /*8b60*/  FMUL R98, R98, R155.reuse ;  /* 0x0000009b62627220 */ /* 0x080fe20000400000 */
[----:B------:R-:W-:Y:S01]  /*8b70*/  F2FP.BF16.F32.PACK_AB R92, RZ, R92 ;  /* 0x0000005cff5c723e */ /* 0x000fe200000010ff */
[----:B------:R-:W-:Y:S01]  /*8b80*/  @P1 STG.E.U16 desc[UR36][R12.64+0x2], R91 ;  /* 0x0000025b0c001986 */ /* 0x000fe2000c101524 */
[----:B------:R-:W-:Y:S01]  /*8b90*/  ISETP.GT.AND P1, PT, R0, 0x9, P0 ;  /* 0x000000090000780c */ /* 0x000fe20000724270 */
[----:B------:R-:W-:Y:S01]  /*8ba0*/  FMUL R99, R99, R155 ;  /* 0x0000009b63637220 */ /* 0x000fe20000400000 */
[----:B------:R-:W-:Y:S01]  /*8bb0*/  F2FP.BF16.F32.PACK_AB R93, RZ, R93 ;  /* 0x0000005dff5d723e */ /* 0x000fe200000010ff */
[-C--:B------:R-:W-:Y:S01]  /*8bc0*/  FMUL R100, R100, R155.reuse ;  /* 0x0000009b64647220 */ /* 0x080fe20000400000 */
[----:B------:R-:W-:Y:S01]  /*8bd0*/  F2FP.BF16.F32.PACK_AB R94, RZ, R94 ;  /* 0x0000005eff5e723e */ /* 0x000fe200000010ff */
[----:B------:R-:W-:Y:S01]  /*8be0*/  FMUL R101, R101, R155 ;  /* 0x0000009b65657220 */ /* 0x000fe20000400000 */
[----:B------:R-:W-:Y:S01]  /*8bf0*/  F2FP.BF16.F32.PACK_AB R95, RZ, R95 ;  /* 0x0000005fff5f723e */ /* 0x000fe200000010ff */
[-C--:B------:R-:W-:Y:S01]  /*8c00*/  FMUL R102, R102, R155.reuse ;  /* 0x0000009b66667220 */ /* 0x080fe20000400000 */
[----:B------:R-:W-:Y:S01]  /*8c10*/  F2FP.BF16.F32.PACK_AB R96, RZ, R96 ;  /* 0x00000060ff60723e */ /* 0x000fe200000010ff */
[----:B------:R-:W-:Y:S01]  /*8c20*/  @P4 STG.E.U16 desc[UR36][R6.64+0x10], R92 ;  /* 0x0000105c06004986 */ /* 0x000fe2000c101524 */
[C---:B------:R-:W-:Y:S01]  /*8c30*/  ISETP.GT.AND P4, PT, R0.reuse, 0x10, P3 ;  /* 0x000000100000780c */ /* 0x040fe20001f84270 */
[----:B------:R-:W-:Y:S01]  /*8c40*/  FMUL R103, R103, R155 ;  /* 0x0000009b67677220 */ /* 0x000fe20000400000 */
[----:B------:R-:W-:Y:S01]  /*8c50*/  F2FP.BF16.F32.PACK_AB R97, RZ, R97 ;  /* 0x00000061ff61723e */ /* 0x000fe200000010ff */
[----:B------:R-:W-:Y:S01]  /*8c60*/  @P5 STG.E.U16 desc[UR36][R6.64+0x12], R93 ;  /* 0x0000125d06005986 */ /* 0x000fe2000c101524 */
[----:B------:R-:W-:Y:S01]  /*8c70*/  ISETP.GT.AND P5, PT, R0, 0x11, P0 ;  /* 0x000000110000780c */ /* 0x000fe200007a4270 */
        /* <DEDUP_REMOVED lines=74> */
[----:B------:R-:W-:Y:S01]  /*9120*/  FMUL R125, R125, R155 ;  /* 0x0000009b7d7d7220 */ /* 0x000fe20000400000 */
[----:B------:R-:W-:Y:S01]  /*9130*/  F2FP.BF16.F32.PACK_AB R119, RZ, R119 ;  /* 0x00000077ff77723e */ /* 0x000fe200000010ff */
[-C--:B------:R-:W-:Y:S01]  /*9140*/  FMUL R126, R126, R155.reuse ;  /* 0x0000009b7e7e7220 */ /* 0x080fe20000400000 */
[----:B------:R-:W-:Y:S01]  /*9150*/  F2FP.BF16.F32.PACK_AB R120, RZ, R120 ;  /* 0x00000078ff78723e */ /* 0x000fe200000010ff */
        /* <DEDUP_REMOVED lines=66> */
[----:B------:R-:W-:Y:S01]  /*9580*/  IMAD.SHL.U32 R23, R4, 0x100, RZ ;  /* 0x0000010004177824 */ /* 0x000fe200078e00ff */
[----:B------:R-:W-:Y:S01]  /*9590*/  F2FP.BF16.F32.PACK_AB R140, RZ, R140 ;  /* 0x0000008cff8c723e */ /* 0x000fe200000010ff */
[----:B------:R-:W-:Y:S01]  /*95a0*/  @P1 STG.E.U16 desc[UR36][R6.64+0x90], R124 ;  /* 0x0000907c06001986 */ /* 0x000fe2000c101524 */
[----:B------:R-:W-:Y:S01]  /*95b0*/  ISETP.GT.AND P1, PT, R0, 0x50, P3 ;  /* 0x000000500000780c */ /* 0x000fe20001f24270 */
[----:B------:R-:W-:Y:S01]  /*95c0*/  FMUL R146, R146, R155 ;  /* 0x0000009b92927220 */ /* 0x000fe20000400000 */
[----:B------:R-:W-:Y:S01]  /*95d0*/  F2FP.BF16.F32.PACK_AB R141, RZ, R141 ;  /* 0x0000008dff8d723e */ /* 0x000fe200000010ff */
[----:B------:R-:W-:Y:S01]  /*95e0*/  @P2 STG.E.U16 desc[UR36][R6.64+0x92], R125 ;  /* 0x0000927d06002986 */ /* 0x000fe2000c101524 */
[C---:B------:R-:W-:Y:S01]  /*95f0*/  ISETP.GT.AND P2, PT, R0.reuse, 0x51, P3 ;  /* 0x000000510000780c */ /* 0x040fe20001f44270 */
[-C--:B------:R-:W-:Y:S01]  /*9600*/  FMUL R147, R147, R155.reuse ;  /* 0x0000009b93937220 */ /* 0x080fe20000400000 */
        /* <DEDUP_REMOVED lines=11> */
[-C--:B------:R-:W-:Y:S01]  /*96c0*/  FMUL R150, R150, R155.reuse ;  /* 0x0000009b96967220 */ /* 0x080fe20000400000 */
[----:B------:R-:W-:Y:S01]  /*96d0*/  SHF.L.U64.HI R21, R4, 0x8, R5 ;  /* 0x0000000804157819 */ /* 0x000fe20000010205 */
[----:B------:R-:W-:Y:S01]  /*96e0*/  @P2 STG.E.U16 desc[UR36][R6.64+0xa2], R129 ;  /* 0x0000a28106002986 */ /* 0x000fe2000c101524 */
[C---:B------:R-:W-:Y:S01]  /*96f0*/  ISETP.GT.AND P2, PT, R0.reuse, 0x59, P3 ;  /* 0x000000590000780c */ /* 0x040fe20001f44270 */
        /* <DEDUP_REMOVED lines=58> */
[----:B------:R-:W-:Y:S01]  /*9aa0*/  @P2 STG.E.U16 desc[UR36][R12.64+0xd0], R142 ;  /* 0x0000d08e0c002986 */ /* 0x000fe2000c101524 */
[----:B------:R-:W-:Y:S01]  /*9ab0*/  F2FP.BF16.F32.PACK_AB R34, RZ, R34 ;  /* 0x00000022ff22723e */ /* 0x000fe200000010ff */
[----:B------:R-:W-:Y:S01]  /*9ac0*/  FMUL R40, R40, R155 ;  /* 0x0000009b28287220 */ /* 0x000fe20000400000 */
[----:B------:R-:W-:Y:S01]  /*9ad0*/  F2FP.BF16.F32.PACK_AB R35, RZ, R35 ;  /* 0x00000023ff23723e */ /* 0x000fe200000010ff */
        /* <DEDUP_REMOVED lines=8> */
[----:B------:R-:W-:Y:S01]  /*9b60*/  @P1 IMAD.MOV.U32 R4, RZ, RZ, R6 ;  /* 0x000000ffff041224 */ /* 0x000fe200078e0006 */
[----:B------:R-:W-:Y:S01]  /*9b70*/  F2FP.BF16.F32.PACK_AB R38, RZ, R38 ;  /* 0x00000026ff26723e */ /* 0x000fe200000010ff */
[----:B------:R-:W-:Y:S01]  /*9b80*/  @P1 IMAD.MOV.U32 R5, RZ, RZ, R7 ;  /* 0x000000ffff051224 */ /* 0x000fe200078e0007 */
[----:B------:R-:W-:Y:S01]  /*9b90*/  F2FP.BF16.F32.PACK_AB R39, RZ, R39 ;  /* 0x00000027ff27723e */ /* 0x000fe200000010ff */
[-C--:B------:R-:W-:Y:S01]  /*9ba0*/  FMUL R43, R43, R155.reuse ;  /* 0x0000009b2b2b7220 */ /* 0x080fe20000400000 */
[----:B------:R-:W-:Y:S01]  /*9bb0*/  F2FP.BF16.F32.PACK_AB R40, RZ, R40 ;  /* 0x00000028ff28723e */ /* 0x000fe200000010ff */
[-C--:B------:R-:W-:Y:S01]  /*9bc0*/  FMUL R44, R44, R155.reuse ;  /* 0x0000009b2c2c7220 */ /* 0x080fe20000400000 */
[----:B------:R0:W-:Y:S01]  /*9bd0*/  @P1 STG.E.U16 desc[UR36][R4.64+0xe2], R145 ;  /* 0x0000e29104001986 */ /* 0x0001e2000c101524 */
[----:B------:R-:W-:Y:S01]  /*9be0*/  IADD3 R14, P1, P2, R11, R6, R23 ;  /* 0x000000060b0e7210 */ /* 0x000fe20007a3e017 */
[----:B------:R-:W-:Y:S01]  /*9bf0*/  FMUL R45, R45, R155 ;  /* 0x0000009b2d2d7220 */ /* 0x000fe20000400000 */
[----:B------:R-:W-:Y:S01]  /*9c00*/  F2FP.BF16.F32.PACK_AB R41, RZ, R41 ;  /* 0x00000029ff29723e */ /* 0x000fe200000010ff */
[----:B------:R-:W-:Y:S01]  /*9c10*/  FMUL R46, R46, R155 ;  /* 0x0000009b2e2e7220 */ /* 0x000fe20000400000 */
[----:B------:R-:W-:Y:S01]  /*9c20*/  IADD3.X R15, R9, R7, R21, P1, P2 ;  /* 0x00000007090f7210 */ /* 0x000fe20000fe4415 */
[-C--:B------:R-:W-:Y:S01]  /*9c30*/  FMUL R47, R47, R155.reuse ;  /* 0x0000009b2f2f7220 */ /* 0x080fe20000400000 */
[C---:B------:R-:W-:Y:S01]  /*9c40*/  ISETP.GT.AND P1, PT, R3.reuse, 0x80, PT ;  /* 0x000000800300780c */ /* 0x040fe20003f24270 */
[-C--:B------:R-:W-:Y:S01]  /*9c50*/  FMUL R48, R48, R155.reuse ;  /* 0x0000009b30307220 */ /* 0x080fe20000400000 */
[----:B------:R-:W-:Y:S01]  /*9c60*/  ISETP.GT.AND P2, PT, R3, 0x88, PT ;  /* 0x000000880300780c */ /* 0x000fe20003f44270 */
[----:B------:R-:W-:Y:S01]  /*9c70*/  FMUL R49, R49, R155 ;  /* 0x0000009b31317220 */ /* 0x000fe20000400000 */
[----:B------:R-:W-:Y:S01]  /*9c80*/  F2FP.BF16.F32.PACK_AB R42, RZ, R42 ;  /* 0x0000002aff2a723e */ /* 0x000fe200000010ff */
[----:B0-----:R-:W-:Y:S01]  /*9c90*/  @P5 IMAD.MOV.U32 R4, RZ, RZ, R12 ;  /* 0x000000ffff045224 */ /* 0x001fe200078e000c */
[----:B------:R-:W-:Y:S01]  /*9ca0*/  F2FP.BF16.F32.PACK_AB R43, RZ, R43 ;  /* 0x0000002bff2b723e */ /* 0x000fe200000010ff */
[----:B------:R-:W-:Y:S01]  /*9cb0*/  @P5 IMAD.MOV.U32 R5, RZ, RZ, R13 ;  /* 0x000000ffff055224 */ /* 0x000fe200078e000d */
[----:B------:R-:W-:Y:S01]  /*9cc0*/  F2FP.BF16.F32.PACK_AB R44, RZ, R44 ;  /* 0x0000002cff2c723e */ /* 0x000fe200000010ff */
[----:B------:R-:W-:Y:S01]  /*9cd0*/  FMUL R50, R50, R155 ;  /* 0x0000009b32327220 */ /* 0x000fe20000400000 */
[----:B------:R-:W-:Y:S01]  /*9ce0*/  F2FP.BF16.F32.PACK_AB R45, RZ, R45 ;  /* 0x0000002dff2d723e */ /* 0x000fe200000010ff */
[-C--:B------:R-:W-:Y:S01]  /*9cf0*/  FMUL R51, R51, R155.reuse ;  /* 0x0000009b33337220 */ /* 0x080fe20000400000 */
[----:B------:R0:W-:Y:S01]  /*9d00*/  @P5 STG.E.U16 desc[UR36][R4.64+0xe0], R146 ;  /* 0x0000e09204005986 */ /* 0x0001e2000c101524 */
[----:B------:R-:W-:Y:S01]  /*9d10*/  ISETP.GT.AND P5, PT, R0, 0x78, P3 ;  /* 0x000000780000780c */ /* 0x000fe20001fa4270 */
[-C--:B------:R-:W-:Y:S01]  /*9d20*/  FMUL R52, R52, R155.reuse ;  /* 0x0000009b34347220 */ /* 0x080fe20000400000 */
[C---:B------:R-:W-:Y:S01]  /*9d30*/  ISETP.GT.AND P3, PT, R0.reuse, 0x79, P3 ;  /* 0x000000790000780c */ /* 0x040fe20001f64270 */
[----:B------:R-:W-:Y:S01]  /*9d40*/  @P4 STG.E.U16 desc[UR36][R12.64+0xe2], R147 ;  /* 0x0000e2930c004986 */ /* 0x000fe2000c101524 */
[C---:B------:R-:W-:Y:S01]  /*9d50*/  ISETP.GT.AND P4, PT, R0.reuse, 0x78, P0 ;  /* 0x000000780000780c */ /* 0x040fe20000784270 */
[-C--:B------:R-:W-:Y:S01]  /*9d60*/  FMUL R53, R53, R155.reuse ;  /* 0x0000009b35357220 */ /* 0x080fe20000400000 */
[----:B------:R-:W-:Y:S01]  /*9d70*/  ISETP.GT.AND P0, PT, R0, 0x79, P0 ;  /* 0x000000790000780c */ /* 0x000fe20000704270 */
[-C--:B------:R-:W-:Y:S01]  /*9d80*/  FMUL R54, R54, R155.reuse ;  /* 0x0000009b36367220 */ /* 0x080fe20000400000 */
[----:B------:R-:W-:Y:S01]  /*9d90*/  F2FP.BF16.F32.PACK_AB R46, RZ, R46 ;  /* 0x0000002eff2e723e */ /* 0x000fe200000010ff */
[----:B------:R-:W-:Y:S01]  /*9da0*/  FMUL R55, R55, R155 ;  /* 0x0000009b37377220 */ /* 0x000fe20000400000 */
[----:B------:R-:W-:Y:S01]  /*9db0*/  F2FP.BF16.F32.PACK_AB R47, RZ, R47 ;  /* 0x0000002fff2f723e */ /* 0x000fe200000010ff */
[-C--:B------:R-:W-:Y:S01]  /*9dc0*/  FMUL R56, R56, R155.reuse ;  /* 0x0000009b38387220 */ /* 0x080fe20000400000 */
[----:B------:R-:W-:Y:S01]  /*9dd0*/  F2FP.BF16.F32.PACK_AB R48, RZ, R48 ;  /* 0x00000030ff30723e */ /* 0x000fe200000010ff */
[----:B------:R-:W-:Y:S01]  /*9de0*/  @P5 STG.E.U16 desc[UR36][R6.64+0xf0], R148 ;  /* 0x0000f09406005986 */ /* 0x000fe2000c101524 */
[----:B0-----:R-:W-:Y:S01]  /*9df0*/  IADD3 R4, P5, R23, R6, RZ ;  /* 0x0000000617047210 */ /* 0x001fe20007fbe0ff */
[----:B------:R-:W-:Y:S01]  /*9e00*/  FMUL R57, R57, R155 ;  /* 0x0000009b39397220 */ /* 0x000fe20000400000 */
[----:B------:R-:W-:Y:S01]  /*9e10*/  F2FP.BF16.F32.PACK_AB R49, RZ, R49 ;  /* 0x00000031ff31723e */ /* 0x000fe200000010ff */
[----:B------:R0:W-:Y:S01]  /*9e20*/  @P3 STG.E.U16 desc[UR36][R6.64+0xf2], R149 ;  /* 0x0000f29506003986 */ /* 0x0001e2000c101524 */
[C---:B------:R-:W-:Y:S01]  /*9e30*/  ISETP.GT.AND P3, PT, R0.reuse, RZ, P1 ;  /* 0x000000ff0000720c */ /* 0x040fe20000f64270 */
[----:B------:R-:W-:Y:S01]  /*9e40*/  IMAD.X R5, R21, 0x1, R7, P5 ;  /* 0x0000000115057824 */ /* 0x000fe200028e0607 */
[C---:B------:R-:W-:Y:S01]  /*9e50*/  ISETP.GT.AND P5, PT, R0.reuse, RZ, P2 ;  /* 0x000000ff0000720c */ /* 0x040fe200017a4270 */
        /* <DEDUP_REMOVED lines=11> */
[-C--:B0-----:R-:W-:Y:S01]  /*9f10*/  IADD3 R6, P3, R11, R4.reuse, RZ ;  /* 0x000000040b067210 */ /* 0x081fe20007f7e0ff */
[----:B------:R-:W-:Y:S01]  /*9f20*/  FMUL R61, R61, R155 ;  /* 0x0000009b3d3d7220 */ /* 0x000fe20000400000 */
[----:B------:R-:W-:Y:S01]  /*9f30*/  F2FP.BF16.F32.PACK_AB R53, RZ, R53 ;  /* 0x00000035ff35723e */ /* 0x000fe200000010ff */
[----:B------:R-:W-:Y:S01]  /*9f40*/  @P4 STG.E.U16 desc[UR36][R4.64+0x2], R25 ;  /* 0x0000021904004986 */ /* 0x000fe2000c101524 */
[----:B------:R-:W-:Y:S01]  /*9f50*/  IADD3 R10, P4, R11, R4, RZ ;  /* 0x000000040b0a7210 */ /* 0x000fe20007f9e0ff */
[C-C-:B------:R-:W-:Y:S01]  /*9f60*/  IMAD.X R7, R9.reuse, 0x1, R5.reuse, P3 ;  /* 0x0000000109077824 */ /* 0x140fe200018e0605 */
[----:B------:R-:W-:Y:S01]  /*9f70*/  ISETP.GT.AND P3, PT, R0, 0x9, P2 ;  /* 0x000000090000780c */ /* 0x000fe20001764270 */
[-C--:B------:R-:W-:Y:S01]  /*9f80*/  FMUL R62, R62, R155.reuse ;  /* 0x0000009b3e3e7220 */ /* 0x080fe20000400000 */
[----:B------:R-:W-:Y:S01]  /*9f90*/  F2FP.BF16.F32.PACK_AB R54, RZ, R54 ;  /* 0x00000036ff36723e */ /* 0x000fe200000010ff */
[----:B------:R-:W-:Y:S01]  /*9fa0*/  IMAD.X R11, R9, 0x1, R5, P4 ;  /* 0x00000001090b7824 */ /* 0x000fe200020e0605 */
[----:B------:R-:W-:Y:S01]  /*9fb0*/  ISETP.GT.AND P4, PT, R0, 0x8, P1 ;  /* 0x000000080000780c */ /* 0x000fe20000f84270 */
[----:B------:R-:W-:Y:S01]  /*9fc0*/  FMUL R63, R63, R155 ;  /* 0x0000009b3f3f7220 */ /* 0x000fe20000400000 */
[----:B------:R-:W-:Y:S01]  /*9fd0*/  F2FP.BF16.F32.PACK_AB R55, RZ, R55 ;  /* 0x00000037ff37723e */ /* 0x000fe200000010ff */
[-C--:B------:R-:W-:Y:S01]  /*9fe0*/  FMUL R64, R64, R155.reuse ;  /* 0x0000009b40407220 */ /* 0x080fe20000400000 */
        /* <DEDUP_REMOVED lines=8> */
[-C--:B------:R-:W-:Y:S01]  /*a070*/  FMUL R67, R67, R155.reuse ;  /* 0x0000009b43437220 */ /* 0x080fe20000400000 */
[----:B------:R-:W-:Y:S01]  /*a080*/  @P4 STG.E.U16 desc[UR36][R4.64+0x10], R28 ;  /* 0x0000101c04004986 */ /* 0x000fe2000c101524 */
[----:B------:R-:W-:Y:S01]  /*a090*/  ISETP.GT.AND P4, PT, R0, 0x10, P1 ;  /* 0x000000100000780c */ /* 0x000fe20000f84270 */
[-C--:B------:R-:W-:Y:S01]  /*a0a0*/  FMUL R68, R68, R155.reuse ;  /* 0x0000009b44447220 */ /* 0x080fe20000400000 */
[----:B------:R-:W-:Y:S01]  /*a0b0*/  F2FP.BF16.F32.PACK_AB R58, RZ, R58 ;  /* 0x0000003aff3a723e */ /* 0x000fe200000010ff */
[-C--:B------:R-:W-:Y:S01]  /*a0c0*/  FMUL R69, R69, R155.reuse ;  /* 0x0000009b45457220 */ /* 0x080fe20000400000 */
[----:B------:R-:W-:Y:S01]  /*a0d0*/  @P5 STG.E.U16 desc[UR36][R4.64+0x12], R29 ;  /* 0x0000121d04005986 */ /* 0x000fe2000c101524 */
[----:B------:R-:W-:Y:S01]  /*a0e0*/  ISETP.GT.AND P5, PT, R0, 0x11, P1 ;  /* 0x000000110000780c */ /* 0x000fe20000fa4270 */
[----:B------:R-:W-:Y:S01]  /*a0f0*/  FMUL R70, R70, R155 ;  /* 0x0000009b46467220 */ /* 0x000fe20000400000 */
[----:B------:R-:W-:Y:S01]  /*a100*/  F2FP.BF16.F32.PACK_AB R59, RZ, R59 ;  /* 0x0000003bff3b723e */ /* 0x000fe200000010ff */
[----:B------:R0:W-:Y:S01]  /*a110*/  @P0 STG.E.U16 desc[UR36][R6.64+0x10], R30 ;  /* 0x0000101e06000986 */ /* 0x0001e2000c101524 */
        /* <DEDUP_REMOVED lines=13> */
[--C-:B0-----:R-:W-:Y:S01]  /*a1f0*/  @P0 IMAD.MOV.U32 R7, RZ, RZ, R15.reuse ;  /* 0x000000ffff070224 */ /* 0x101fe200078e000f */
[----:B------:R-:W-:Y:S01]  /*a200*/  @P0 MOV R6, R14 ;  /* 0x0000000e00060202 */ /* 0x000fe20000000f00 */
[----:B------:R-:W-:Y:S01]  /*a210*/  FMUL R74, R74, R155 ;  /* 0x0000009b4a4a7220 */ /* 0x000fe20000400000 */
[----:B------:R-:W-:Y:S01]  /*a220*/  F2FP.BF16.F32.PACK_AB R63, RZ, R63 ;  /* 0x0000003fff3f723e */ /* 0x000fe200000010ff */
[-C--:B------:R-:W-:Y:S01]  /*a230*/  FMUL R75, R75, R155.reuse ;  /* 0x0000009b4b4b7220 */ /* 0x080fe20000400000 */
[----:B------:R-:W-:Y:S01]  /*a240*/  F2FP.BF16.F32.PACK_AB R64, RZ, R64 ;  /* 0x00000040ff40723e */ /* 0x000fe200000010ff */
[----:B------:R0:W-:Y:S01]  /*a250*/  @P0 STG.E.U16 desc[UR36][R6.64+0x20], R34 ;  /* 0x0000202206000986 */ /* 0x0001e2000c101524 */
        /* <DEDUP_REMOVED lines=11> */
[--C-:B0-----:R-:W-:Y:S01]  /*a310*/  @P3 IMAD.MOV.U32 R6, RZ, RZ, R14.reuse ;  /* 0x000000ffff063224 */ /* 0x101fe200078e000e */
[----:B------:R-:W-:Y:S01]  /*a320*/  F2FP.BF16.F32.PACK_AB R70, RZ, R70 ;  /* 0x00000046ff46723e */ /* 0x000fe200000010ff */
[--C-:B------:R-:W-:Y:S01]  /*a330*/  @P3 IMAD.MOV.U32 R7, RZ, RZ, R15.reuse ;  /* 0x000000ffff073224 */ /* 0x100fe200078e000f */
[----:B------:R-:W-:Y:S01]  /*a340*/  F2FP.BF16.F32.PACK_AB R71, RZ, R71 ;  /* 0x00000047ff47723e */ /* 0x000fe200000010ff */
[-C--:B------:R-:W-:Y:S01]  /*a350*/  FMUL R81, R81, R155.reuse ;  /* 0x0000009b51517220 */ /* 0x080fe20000400000 */
[----:B------:R-:W-:Y:S01]  /*a360*/  F2FP.BF16.F32.PACK_AB R72, RZ, R72 ;  /* 0x00000048ff48723e */ /* 0x000fe200000010ff */
[-C--:B------:R-:W-:Y:S01]  /*a370*/  FMUL R82, R82, R155.reuse ;  /* 0x0000009b52527220 */ /* 0x080fe20000400000 */
[----:B------:R0:W-:Y:S01]  /*a380*/  @P3 STG.E.U16 desc[UR36][R6.64+0x22], R35 ;  /* 0x0000222306003986 */ /* 0x0001e2000c101524 */
        /* <DEDUP_REMOVED lines=11> */
[----:B0-----:R-:W-:Y:S01]  /*a440*/  @P0 IMAD.MOV.U32 R6, RZ, RZ, R14 ;  /* 0x000000ffff060224 */ /* 0x001fe200078e000e */
[----:B------:R-:W-:Y:S01]  /*a450*/  F2FP.BF16.F32.PACK_AB R76, RZ, R76 ;  /* 0x0000004cff4c723e */ /* 0x000fe200000010ff */
[----:B------:R-:W-:Y:S01]  /*a460*/  @P0 IMAD.MOV.U32 R7, RZ, RZ, R15 ;  /* 0x000000ffff070224 */ /* 0x000fe200078e000f */
[----:B------:R-:W-:Y:S01]  /*a470*/  F2FP.BF16.F32.PACK_AB R77, RZ, R77 ;  /* 0x0000004dff4d723e */ /* 0x000fe200000010ff */
[-C--:B------:R-:W-:Y:S01]  /*a480*/  FMUL R86, R86, R155.reuse ;  /* 0x0000009b56567220 */ /* 0x080fe20000400000 */
[----:B------:R-:W-:Y:S01]  /*a490*/  F2FP.BF16.F32.PACK_AB R78, RZ, R78 ;  /* 0x0000004eff4e723e */ /* 0x000fe200000010ff */
[----:B------:R-:W-:Y:S01]  /*a4a0*/  FMUL R87, R87, R155 ;  /* 0x0000009b57577220 */ /* 0x000fe20000400000 */
[----:B------:R0:W-:Y:S01]  /*a4b0*/  @P0 STG.E.U16 desc[UR36][R6.64+0x30], R38 ;  /* 0x0000302606000986 */ /* 0x0001e2000c101524 */
[----:B------:R-:W-:-:S02]  /*a4c0*/  ISETP.GT.AND P0, PT, R0, 0x20, P2 ;  /* 0x000000200000780c */ /* 0x000fc40001704270 */
[----:B------:R-:W-:Y:S02]  /*a4d0*/  F2FP.BF16.F32.PACK_AB R79, RZ, R79 ;  /* 0x0000004fff4f723e */ /* 0x000fe400000010ff */
[----:B------:R-:W-:Y:S02]  /*a4e0*/  F2FP.BF16.F32.PACK_AB R80, RZ, R80 ;  /* 0x00000050ff50723e */ /* 0x000fe400000010ff */
[----:B------:R-:W-:Y:S02]  /*a4f0*/  F2FP.BF16.F32.PACK_AB R81, RZ, R81 ;  /* 0x00000051ff51723e */ /* 0x000fe400000010ff */
[----:B------:R-:W-:Y:S02]  /*a500*/  F2FP.BF16.F32.PACK_AB R82, RZ, R82 ;  /* 0x00000052ff52723e */ /* 0x000fe400000010ff */
[----:B------:R-:W-:Y:S01]  /*a510*/  F2FP.BF16.F32.PACK_AB R83, RZ, R83 ;  /* 0x00000053ff53723e */ /* 0x000fe200000010ff */
[----:B0-----:R-:W-:Y:S01]  /*a520*/  @P3 IMAD.MOV.U32 R6, RZ, RZ, R14 ;  /* 0x000000ffff063224 */ /* 0x001fe200078e000e */
[----:B------:R-:W-:Y:S01]  /*a530*/  F2FP.BF16.F32.PACK_AB R84, RZ, R84 ;  /* 0x00000054ff54723e */ /* 0x000fe200000010ff */
[----:B------:R-:W-:Y:S01]  /*a540*/  @P3 IMAD.MOV.U32 R7, RZ, RZ, R15 ;  /* 0x000000ffff073224 */ /* 0x000fe200078e000f */
[----:B------:R-:W-:-:S02]  /*a550*/  F2FP.BF16.F32.PACK_AB R85, RZ, R85 ;  /* 0x00000055ff55723e */ /* 0x000fc400000010ff */
[----:B------:R-:W-:Y:S02]  /*a560*/  F2FP.BF16.F32.PACK_AB R86, RZ, R86 ;  /* 0x00000056ff56723e */ /* 0x000fe400000010ff */
[----:B------:R0:W-:Y:S01]  /*a570*/  @P3 STG.E.U16 desc[UR36][R6.64+0x32], R39 ;  /* 0x0000322706003986 */ /* 0x0001e2000c101524 */
[C---:B------:R-:W-:Y:S02]  /*a580*/  ISETP.GT.AND P3, PT, R0.reuse, 0x21, P2 ;  /* 0x000000210000780c */ /* 0x040fe40001764270 */
[----:B------:R-:W-:Y:S01]  /*a590*/  F2FP.BF16.F32.PACK_AB R87, RZ, R87 ;  /* 0x00000057ff57723e */ /* 0x000fe200000010ff */
[----:B------:R-:W-:Y:S01]  /*a5a0*/  @P4 STG.E.U16 desc[UR36][R4.64+0x40], R40 ;  /* 0x0000402804004986 */ /* 0x000fe2000c101524 */
[----:B------:R-:W-:-:S03]  /*a5b0*/  ISETP.GT.AND P4, PT, R0, 0x28, P1 ;  /* 0x000000280000780c */ /* 0x000fc60000f84270 */
[----:B------:R-:W-:Y:S01]  /*a5c0*/  @P5 STG.E.U16 desc[UR36][R4.64+0x42], R41 ;  /* 0x0000422904005986 */ /* 0x000fe2000c101524 */
[----:B------:R-:W-:Y:S01]  /*a5d0*/  ISETP.GT.AND P5, PT, R0, 0x29, P1 ;  /* 0x000000290000780c */ /* 0x000fe20000fa4270 */
[----:B0-----:R-:W-:Y:S02]  /*a5e0*/  @P0 IMAD.MOV.U32 R6, RZ, RZ, R14 ;  /* 0x000000ffff060224 */ /* 0x001fe400078e000e */
[----:B------:R-:W-:-:S05]  /*a5f0*/  @P0 IMAD.MOV.U32 R7, RZ, RZ, R15 ;  /* 0x000000ffff070224 */ /* 0x000fca00078e000f */
[----:B------:R0:W-:Y:S01]  /*a600*/  @P0 STG.E.U16 desc[UR36][R6.64+0x40], R42 ;  /* 0x0000402a06000986 */ /* 0x0001e2000c101524 */
[----:B------:R-:W-:Y:S01]  /*a610*/  ISETP.GT.AND P0, PT, R0, 0x28, P2 ;  /* 0x000000280000780c */ /* 0x000fe20001704270 */
[----:B0-----:R-:W-:Y:S02]  /*a620*/  @P3 IMAD.MOV.U32 R6, RZ, RZ, R14 ;  /* 0x000000ffff063224 */ /* 0x001fe400078e000e */
[----:B------:R-:W-:-:S05]  /*a630*/  @P3 IMAD.MOV.U32 R7, RZ, RZ, R15 ;  /* 0x000000ffff073224 */ /* 0x000fca00078e000f */
[----:B------:R0:W-:Y:S01]  /*a640*/  @P3 STG.E.U16 desc[UR36][R6.64+0x42], R43 ;  /* 0x0000422b06003986 */ /* 0x0001e2000c101524 */
[----:B------:R-:W-:-:S03]  /*a650*/  ISETP.GT.AND P3, PT, R0, 0x29, P2 ;  /* 0x000000290000780c */ /* 0x000fc60001764270 */
[----:B------:R-:W-:Y:S01]  /*a660*/  @P4 STG.E.U16 desc[UR36][R4.64+0x50], R44 ;  /* 0x0000502c04004986 */ /* 0x000fe2000c101524 */
[----:B------:R-:W-:-:S03]  /*a670*/  ISETP.GT.AND P4, PT, R0, 0x30, P1 ;  /* 0x000000300000780c */ /* 0x000fc60000f84270 */
[----:B------:R-:W-:Y:S01]  /*a680*/  @P5 STG.E.U16 desc[UR36][R4.64+0x52], R45 ;  /* 0x0000522d04005986 */ /* 0x000fe2000c101524 */
[----:B------:R-:W-:Y:S02]  /*a690*/  ISETP.GT.AND P5, PT, R0, 0x31, P1 ;  /* 0x000000310000780c */ /* 0x000fe40000fa4270 */
[----:B0-----:R-:W-:Y:S01]  /*a6a0*/  @P0 MOV R6, R14 ;  /* 0x0000000e00060202 */ /* 0x001fe20000000f00 */
        /* <DEDUP_REMOVED lines=102> */
[C---:B------:R-:W-:Y:S02]  /*ad10*/  ISETP.GT.AND P3, PT, R0.reuse, 0x78, P1 ;  /* 0x000000780000780c */ /* 0x040fe40000f64270 */
[C---:B------:R-:W-:Y:S01]  /*ad20*/  ISETP.GT.AND P1, PT, R0.reuse, 0x79, P1 ;  /* 0x000000790000780c */ /* 0x040fe20000f24270 */
[----:B------:R-:W-:Y:S01]  /*ad30*/  @P4 STG.E.U16 desc[UR36][R4.64+0xe0], R80 ;  /* 0x0000e05004004986 */ /* 0x000fe2000c101524 */
[----:B------:R-:W-:-:S03]  /*ad40*/  ISETP.GT.AND P4, PT, R0, 0x71, P2 ;  /* 0x000000710000780c */ /* 0x000fc60001784270 */
[----:B------:R-:W-:Y:S01]  /*ad50*/  @P5 STG.E.U16 desc[UR36][R4.64+0xe2], R81 ;  /* 0x0000e25104005986 */ /* 0x000fe2000c101524 */
[C---:B------:R-:W-:Y:S02]  /*ad60*/  ISETP.GT.AND P5, PT, R0.reuse, 0x78, P2 ;  /* 0x000000780000780c */ /* 0x040fe400017a4270 */
[----:B------:R-:W-:Y:S01]  /*ad70*/  ISETP.GT.AND P2, PT, R0, 0x79, P2 ;  /* 0x000000790000780c */ /* 0x000fe20001744270 */
[----:B0-----:R-:W-:Y:S01]  /*ad80*/  @P0 IMAD.MOV.U32 R7, RZ, RZ, R15 ;  /* 0x000000ffff070224 */ /* 0x001fe200078e000f */
[----:B------:R-:W-:-:S05]  /*ad90*/  @P0 MOV R6, R14 ;  /* 0x0000000e00060202 */ /* 0x000fca0000000f00 */
[----:B------:R0:W-:Y:S02]  /*ada0*/  @P0 STG.E.U16 desc[UR36][R6.64+0xe0], R82 ;  /* 0x0000e05206000986 */ /* 0x0001e4000c101524 */
[----:B0-----:R-:W-:Y:S02]  /*adb0*/  @P4 IMAD.MOV.U32 R6, RZ, RZ, R14 ;  /* 0x000000ffff064224 */ /* 0x001fe400078e000e */
[----:B------:R-:W-:-:S05]  /*adc0*/  @P4 IMAD.MOV.U32 R7, RZ, RZ, R15 ;  /* 0x000000ffff074224 */ /* 0x000fca00078e000f */
[----:B------:R-:W-:Y:S04]  /*add0*/  @P4 STG.E.U16 desc[UR36][R6.64+0xe2], R83 ;  /* 0x0000e25306004986 */ /* 0x000fe8000c101524 */
[----:B------:R-:W-:Y:S04]  /*ade0*/  @P3 STG.E.U16 desc[UR36][R4.64+0xf0], R84 ;  /* 0x0000f05404003986 */ /* 0x000fe8000c101524 */
[----:B------:R0:W-:Y:S02]  /*adf0*/  @P1 STG.E.U16 desc[UR36][R4.64+0xf2], R85 ;  /* 0x0000f25504001986 */ /* 0x0001e4000c101524 */
[----:B0-----:R-:W-:-:S02]  /*ae00*/  @P5 IMAD.MOV.U32 R4, RZ, RZ, R14 ;  /* 0x000000ffff045224 */ /* 0x001fc400078e000e */
[----:B------:R-:W-:-:S05]  /*ae10*/  @P5 IMAD.MOV.U32 R5, RZ, RZ, R15 ;  /* 0x000000ffff055224 */ /* 0x000fca00078e000f */
[----:B------:R0:W-:Y:S04]  /*ae20*/  @P5 STG.E.U16 desc[UR36][R4.64+0xf0], R86 ;  /* 0x0000f05604005986 */ /* 0x0001e8000c101524 */
[----:B------:R0:W-:Y:S02]  /*ae30*/  @P2 STG.E.U16 desc[UR36][R14.64+0xf2], R87 ;  /* 0x0000f2570e002986 */ /* 0x0001e4000c101524 */
.L_x_284:
[----:B------:R-:W-:Y:S05]  /*ae40*/  BSYNC B0 ;  /* 0x0000000000007941 */ /* 0x000fea0003800000 */
.L_x_32:
[----:B------:R-:W-:Y:S01]  /*ae50*/  ULDC UR4, c[0x0][0xc] ;  /* 0x0000030000047ab9 */ /* 0x000fe20000000800 */
[----:B------:R-:W-:Y:S01]  /*ae60*/  ULDC UR5, c[0x0][0x10] ;  /* 0x0000040000057ab9 */ /* 0x000fe20000000800 */
[----:B0-----:R-:W0:Y:S01]  /*ae70*/  LDC R3, c[0x0][0x14] ;  /* 0x00000500ff037b82 */ /* 0x001e220000000800 */
[----:B------:R-:W-:Y:S01]  /*ae80*/  UIMAD.WIDE.U32 UR4, UR4, UR5, URZ ;  /* 0x00000005040472a5 */ /* 0x000fe2000f8e003f */
[----:B------:R-:W-:Y:S01]  /*ae90*/  PRMT R0, RZ, 0x7610, R0 ;  /* 0x00007610ff007816 */ /* 0x000fe20000000000 */
[----:B-----5:R-:W-:Y:S02]  /*aea0*/  IMAD.MOV.U32 R154, RZ, RZ, -0x1 ;  /* 0xffffffffff9a7424 */ /* 0x020fe400078e00ff */
[----:B------:R-:W-:Y:S02]  /*aeb0*/  IMAD.MOV.U32 R23, RZ, RZ, -0x1 ;  /* 0xffffffffff177424 */ /* 0x000fe400078e00ff */
[----:B0-----:R-:W-:-:S04]  /*aec0*/  IMAD.WIDE.U32 R16, R3, UR4, R16 ;  /* 0x0000000403107c25 */ /* 0x001fc8000f8e0010 */
[----:B------:R-:W-:Y:S01]  /*aed0*/  IMAD R3, R3, UR5, RZ ;  /* 0x0000000503037c24 */ /* 0x000fe2000f8e02ff */
[----:B------:R-:W-:Y:S02]  /*aee0*/  ULDC.64 UR4, c[0x0][0x650] ;  /* 0x0001940000047ab9 */ /* 0x000fe40000000a00 */
[----:B------:R-:W-:Y:S01]  /*aef0*/  ISETP.GE.U32.AND P0, PT, R16, UR4, PT ;  /* 0x0000000410007c0c */ /* 0x000fe2000bf06070 */
[----:B------:R-:W-:-:S05]  /*af00*/  IMAD.IADD R17, R17, 0x1, R3 ;  /* 0x0000000111117824 */ /* 0x000fca00078e0203 */
[----:B------:R-:W-:-:S13]  /*af10*/  ISETP.GE.U32.AND.EX P0, PT, R17, UR5, PT, P0 ;  /* 0x0000000511007c0c */ /* 0x000fda000bf06100 */
[----:B------:R-:W-:Y:S05]  /*af20*/  @P0 BRA `(.L_x_285) ;  /* 0x0000000400640947 */ /* 0x000fea0003800000 */
[----:B------:R-:W0:Y:S01]  /*af30*/  S2R R12, SR_CTAID.X ;  /* 0x00000000000c7919 */ /* 0x000e220000002500 */
[----:B-12---:R-:W1:Y:S01]  /*af40*/  LDC.64 R10, c[0x0][0x628] ;  /* 0x00018a00ff0a7b82 */ /* 0x006e620000000a00 */
[----:B------:R-:W-:Y:S01]  /*af50*/  ULDC UR4, c[0x0][0x150] ;  /* 0x0000540000047ab9 */ /* 0x000fe20000000800 */
[----:B------:R-:W-:Y:S01]  /*af60*/  IMAD.MOV.U32 R8, RZ, RZ, R16 ;  /* 0x000000ffff087224 */ /* 0x000fe200078e0010 */
[----:B------:R-:W2:Y:S01]  /*af70*/  S2R R24, SR_CTAID.Y ;  /* 0x0000000000187919 */ /* 0x000ea20000002600 */
[----:B------:R-:W-:-:S04]  /*af80*/  IMAD.MOV.U32 R9, RZ, RZ, R17 ;  /* 0x000000ffff097224 */ /* 0x000fc800078e0011 */
[----:B------:R-:W2:Y:S08]  /*af90*/  LDC R21, c[0x0][0x144] ;  /* 0x00005100ff157b82 */ /* 0x000eb00000000800 */
[----:B------:R-:W2:Y:S08]  /*afa0*/  LDC R0, c[0x0][0x630] ;  /* 0x00018c00ff007b82 */ /* 0x000eb00000000800 */
[----:B------:R-:W2:Y:S01]  /*afb0*/  LDC.64 R14, c[0x0][0x620] ;  /* 0x00018800ff0e7b82 */ /* 0x000ea20000000a00 */
[----:B-1----:R-:W-:-:S04]  /*afc0*/  ISETP.NE.U32.AND P0, PT, R10, RZ, PT ;  /* 0x000000ff0a00720c */ /* 0x002fc80003f05070 */
[----:B------:R-:W-:Y:S02]  /*afd0*/  ISETP.NE.AND.EX P0, PT, R11, RZ, PT, P0 ;  /* 0x000000ff0b00720c */ /* 0x000fe40003f05300 */
[----:B0-----:R-:W-:-:S05]  /*afe0*/  I2FP.F32.U32 R3, R12 ;  /* 0x0000000c00037245 */ /* 0x001fca0000201000 */
[----:B------:R-:W-:-:S04]  /*aff0*/  FMUL R3, R3, UR4 ;  /* 0x0000000403037c20 */ /* 0x000fc80008400000 */
[----:B------:R0:W1:Y:S02]  /*b000*/  F2I.U32.TRUNC.NTZ R20, R3 ;  /* 0x0000000300147305 */ /* 0x000064000020f000 */
[----:B------:R-:W-:Y:S05]  /*b010*/  @!P0 BRA `(.L_x_286) ;  /* 0x0000000000288947 */ /* 0x000fea0003800000 */
[----:B0-----:R-:W0:Y:S02]  /*b020*/  LDC R3, c[0x0][0x634] ;  /* 0x00018d00ff037b82 */ /* 0x001e240000000800 */
        /* <DEDUP_REMOVED lines=9> */
.L_x_286:
[----:B------:R-:W5:Y:S01]  /*b0c0*/  LDC.64 R30, c[0x0][0x640] ;  /* 0x00019000ff1e7b82 */ /* 0x000f620000000a00 */
[-CC-:B--2---:R-:W-:Y:S01]  /*b0d0*/  SHF.R.U64 R23, R8, R0.reuse, R9.reuse ;  /* 0x0000000008177219 */ /* 0x184fe20000001209 */
[----:B-1----:R-:W-:Y:S01]  /*b0e0*/  IMAD.MOV R20, RZ, RZ, -R20 ;  /* 0x000000ffff147224 */ /* 0x002fe200078e0a14 */
[----:B------:R-:W-:Y:S01]  /*b0f0*/  SHF.R.U32.HI R0, RZ, R0, R9 ;  /* 0x00000000ff007219 */ /* 0x000fe20000011609 */
[----:B------:R-:W-:Y:S01]  /*b100*/  ULDC UR4, c[0x0][0x154] ;  /* 0x0000550000047ab9 */ /* 0x000fe20000000800 */
[----:B0-----:R-:W-:Y:S01]  /*b110*/  IADD3 R3, P0, RZ, -R23, RZ ;  /* 0x80000017ff037210 */ /* 0x001fe20007f1e0ff */
[----:B------:R-:W-:Y:S02]  /*b120*/  IMAD R26, R21, R20, R12 ;  /* 0x00000014151a7224 */ /* 0x000fe400078e020c */
[----:B------:R-:W0:Y:S01]  /*b130*/  LDC R6, c[0x0][0x618] ;  /* 0x00018600ff067b82 */ /* 0x000e220000000800 */
[----:B------:R-:W-:Y:S02]  /*b140*/  IMAD.MOV.U32 R7, RZ, RZ, 0x1 ;  /* 0x00000001ff077424 */ /* 0x000fe400078e00ff */
[----:B------:R-:W-:-:S04]  /*b150*/  IMAD.X R5, RZ, RZ, ~R0, P0 ;  /* 0x000000ffff057224 */ /* 0x000fc800000e0e00 */
[-C--:B------:R-:W-:Y:S01]  /*b160*/  IMAD R0, R5, R14.reuse, RZ ;  /* 0x0000000e05007224 */ /* 0x080fe200078e02ff */
[----:B------:R-:W1:Y:S01]  /*b170*/  LDC R8, c[0x0][0x608] ;  /* 0x00018200ff087b82 */ /* 0x000e620000000800 */
[----:B------:R-:W-:-:S04]  /*b180*/  IMAD.WIDE.U32 R4, R3, R14, R16 ;  /* 0x0000000e03047225 */ /* 0x000fc800078e0010 */
[----:B------:R-:W-:Y:S01]  /*b190*/  IMAD R3, R3, R15, R0 ;  /* 0x0000000f03037224 */ /* 0x000fe200078e0200 */
[----:B------:R-:W-:Y:S02]  /*b1a0*/  I2FP.F32.U32 R0, R24 ;  /* 0x0000001800007245 */ /* 0x000fe40000201000 */
[----:B------:R-:W2:Y:S01]  /*b1b0*/  LDC R28, c[0x0][0x658] ;  /* 0x00019600ff1c7b82 */ /* 0x000ea20000000800 */
[----:B------:R-:W-:Y:S01]  /*b1c0*/  IMAD.IADD R3, R5, 0x1, R3 ;  /* 0x0000000105037824 */ /* 0x000fe200078e0203 */
[----:B-----5:R-:W-:Y:S01]  /*b1d0*/  ISETP.NE.U32.AND P0, PT, R30, RZ, PT ;  /* 0x000000ff1e00720c */ /* 0x020fe20003f05070 */
[----:B------:R-:W-:Y:S01]  /*b1e0*/  FMUL R0, R0, UR4 ;  /* 0x0000000400007c20 */ /* 0x000fe20008400000 */
[----:B------:R-:W-:Y:S02]  /*b1f0*/  IMAD.MOV.U32 R5, RZ, RZ, -0x1 ;  /* 0xffffffffff057424 */ /* 0x000fe400078e00ff */
[----:B------:R-:W-:Y:S01]  /*b200*/  ISETP.NE.AND.EX P0, PT, R31, RZ, PT, P0 ;  /* 0x000000ff1f00720c */ /* 0x000fe20003f05300 */
[----:B------:R1:W2:Y:S01]  /*b210*/  F2I.U32.TRUNC.NTZ R13, R0 ;  /* 0x00000000000d7305 */ /* 0x0002a2000020f000 */
[----:B------:R-:W3:Y:S01]  /*b220*/  LDC R15, c[0x0][0x148] ;  /* 0x00005200ff0f7b82 */ /* 0x000ee20000000800 */
[----:B0-----:R-:W-:-:S02]  /*b230*/  SHF.R.U64 R12, R4, R6, R3 ;  /* 0x00000006040c7219 */ /* 0x001fc40000001203 */
[----:B------:R-:W-:-:S05]  /*b240*/  SHF.R.U32.HI R3, RZ, R6, R3 ;  /* 0x00000006ff037219 */ /* 0x000fca0000011603 */
[----:B------:R-:W0:Y:S01]  /*b250*/  LDC R20, c[0x0][0x600] ;  /* 0x00018000ff147b82 */ /* 0x000e220000000800 */
[-CC-:B-1----:R-:W-:Y:S02]  /*b260*/  SHF.R.U64 R10, R12, R8.reuse, R3.reuse ;  /* 0x000000080c0a7219 */ /* 0x182fe40000001203 */
[----:B------:R-:W-:-:S05]  /*b270*/  SHF.R.U32.HI R3, RZ, R8, R3 ;  /* 0x00000008ff037219 */ /* 0x000fca0000011603 */
[----:B------:R-:W1:Y:S01]  /*b280*/  LDC R21, c[0x0][0x648] ;  /* 0x00019200ff157b82 */ /* 0x000e620000000800 */
[-C--:B--2---:R-:W-:Y:S02]  /*b290*/  SHF.L.U32 R4, R5, R28.reuse, RZ ;  /* 0x0000001c05047219 */ /* 0x084fe400000006ff */
[-CC-:B------:R-:W-:Y:S02]  /*b2a0*/  SHF.R.U64 R14, R10, R28.reuse, R3.reuse ;  /* 0x0000001c0a0e7219 */ /* 0x180fe40000001203 */
[----:B------:R-:W-:Y:S02]  /*b2b0*/  SHF.R.U32.HI R5, RZ, R28, R3 ;  /* 0x0000001cff057219 */ /* 0x000fe40000011603 */
[----:B------:R-:W-:Y:S01]  /*b2c0*/  LOP3.LUT R153, RZ, R4, RZ, 0x33, !PT ;  /* 0x00000004ff997212 */ /* 0x000fe200078e33ff */
[----:B------:R-:W2:Y:S01]  /*b2d0*/  LDC R25, c[0x0][0x638] ;  /* 0x00018e00ff197b82 */ /* 0x000ea20000000800 */
[----:B------:R-:W-:Y:S01]  /*b2e0*/  SHF.L.U32 R28, R7, R28, RZ ;  /* 0x0000001c071c7219 */ /* 0x000fe200000006ff */
[----:B------:R-:W-:-:S06]  /*b2f0*/  IMAD.MOV.U32 R4, RZ, RZ, R14 ;  /* 0x000000ffff047224 */ /* 0x000fcc00078e000e */
[----:B------:R-:W0:Y:S01]  /*b300*/  LDC R27, c[0x0][0x610] ;  /* 0x00018400ff1b7b82 */ /* 0x000e220000000800 */
[----:B------:R-:W-:Y:S05]  /*b310*/  @!P0 BRA `(.L_x_287) ;  /* 0x0000000000288947 */ /* 0x000fea0003800000 */
[----:B------:R-:W5:Y:S02]  /*b320*/  LDC R3, c[0x0][0x64c] ;  /* 0x00019300ff037b82 */ /* 0x000f640000000800 */
[----:B-----5:R-:W-:-:S05]  /*b330*/  IADD3 R3, P0, R14, R3, RZ ;  /* 0x000000030e037210 */ /* 0x020fca0007f1e0ff */
        /* <DEDUP_REMOVED lines=8> */
.L_x_287:
[----:B------:R-:W-:Y:S01]  /*b3c0*/  ISETP.NE.AND P0, PT, R2, 0x1, PT ;  /* 0x000000010200780c */ /* 0x000fe20003f05270 */
[----:B------:R-:W-:Y:S01]  /*b3d0*/  IMAD.MOV R13, RZ, RZ, -R13 ;  /* 0x000000ffff0d7224 */ /* 0x000fe200078e0a0d */
[----:B-1----:R-:W-:Y:S02]  /*b3e0*/  SHF.R.U64 R0, R4, R21, R5 ;  /* 0x0000001504007219 */ /* 0x002fe40000001205 */
[----:B------:R-:W-:Y:S02]  /*b3f0*/  LOP3.LUT R153, R10, R153, RZ, 0xc0, !PT ;  /* 0x000000990a997212 */ /* 0x000fe400078ec0ff */
[----:B0-----:R-:W-:Y:S01]  /*b400*/  IADD3 R5, R20, -0x1, RZ ;  /* 0xffffffff14057810 */ /* 0x001fe20007ffe0ff */
[----:B------:R-:W-:Y:S02]  /*b410*/  IMAD.MOV R3, RZ, RZ, -R0 ;  /* 0x000000ffff037224 */ /* 0x000fe400078e0a00 */
[----:B------:R-:W-:Y:S01]  /*b420*/  IMAD R153, R28, R0, R153 ;  /* 0x000000001c997224 */ /* 0x000fe200078e0299 */
[----:B------:R-:W-:Y:S01]  /*b430*/  LOP3.LUT R5, R12, R5, RZ, 0xc0, !PT ;  /* 0x000000050c057212 */ /* 0x000fe200078ec0ff */
[----:B--2---:R-:W-:-:S02]  /*b440*/  IMAD R0, R3, R25, R14 ;  /* 0x0000001903007224 */ /* 0x004fc400078e020e */
[----:B---3--:R-:W-:Y:S02]  /*b450*/  @P0 IMAD R26, R15, R13, R24 ;  /* 0x0000000d0f1a0224 */ /* 0x008fe400078e0218 */
[----:B------:R-:W-:Y:S02]  /*b460*/  IMAD R4, R0, R20, R5 ;  /* 0x0000001400047224 */ /* 0x000fe400078e0205 */
[----:B------:R-:W-:Y:S02]  /*b470*/  IMAD R153, R153, R27, R26 ;  /* 0x0000001b99997224 */ /* 0x000fe400078e021a */
[----:B------:R-:W-:-:S03]  /*b480*/  IMAD.MOV.U32 R3, RZ, RZ, 0x1 ;  /* 0x00000001ff037424 */ /* 0x000fc600078e00ff */
[----:B------:R-:W-:Y:S02]  /*b490*/  SEL R154, R4, R153, !P0 ;  /* 0x00000099049a7207 */ /* 0x000fe40004000000 */
[----:B------:R-:W-:Y:S02]  /*b4a0*/  PRMT R0, R3, 0x7610, R0 ;  /* 0x0000761003007816 */ /* 0x000fe40000000000 */
[----:B------:R-:W-:-:S07]  /*b4b0*/  SEL R153, R153, R4, !P0 ;  /* 0x0000000499997207 */ /* 0x000fce0004000000 */
.L_x_285:
[----:B------:R-:W-:-:S13]  /*b4c0*/  LOP3.LUT P0, RZ, R0, 0xff, RZ, 0xc0, !PT ;  /* 0x000000ff00ff7812 */ /* 0x000fda000780c0ff */
[----:B------:R-:W-:Y:S05]  /*b4d0*/  @P0 BRA `(.L_x_288) ;  /* 0xffffff5c00380947 */ /* 0x000fea000383ffff */
[----:B------:R-:W-:Y:S05]  /*b4e0*/  EXIT ;  /* 0x000000000000794d */ /* 0x000fea0003800000 */
.L_x_7:
[----:B0-----:R-:W-:Y:S01]  /*b4f0*/  ULDC.64 UR4, c[0x0][0x650] ;  /* 0x0001940000047ab9 */ /* 0x001fe20000000a00 */
        /* <DEDUP_REMOVED lines=25> */
.L_x_290:
[----:B------:R-:W0:Y:S01]  /*b690*/  LDC.64 R28, c[0x0][0x640] ;  /* 0x00019000ff1c7b82 */ /* 0x000e220000000a00 */
[-CC-:B------:R-:W-:Y:S01]  /*b6a0*/  SHF.R.U64 R21, R12, R6.reuse, R13.reuse ;  /* 0x000000060c157219 */ /* 0x180fe2000000120d */
[----:B------:R-:W-:Y:S01]  /*b6b0*/  IMAD.MOV.U32 R30, RZ, RZ, 0x1 ;  /* 0x00000001ff1e7424 */ /* 0x000fe200078e00ff */
[----:B------:R-:W-:Y:S02]  /*b6c0*/  SHF.R.U32.HI R6, RZ, R6, R13 ;  /* 0x00000006ff067219 */ /* 0x000fe4000001160d */
        /* <DEDUP_REMOVED lines=8> */
[----:B0-----:R-:W-:Y:S02]  /*b750*/  ISETP.NE.U32.AND P0, PT, R28, RZ, PT ;  /* 0x000000ff1c00720c */ /* 0x001fe40003f05070 */
[----:B------:R-:W-:Y:S02]  /*b760*/  IADD3 R9, R9, R11, RZ ;  /* 0x0000000b09097210 */ /* 0x000fe40007ffe0ff */
[----:B------:R-:W-:-:S03]  /*b770*/  ISETP.NE.AND.EX P0, PT, R29, RZ, PT, P0 ;  /* 0x000000ff1d00720c */ /* 0x000fc60003f05300 */
[----:B------:R-:W0:Y:S01]  /*b780*/  LDC R22, c[0x0][0x600] ;  /* 0x00018000ff167b82 */ /* 0x000e220000000800 */
[-CC-:B-1----:R-:W-:Y:S01]  /*b790*/  SHF.R.U64 R14, R8, R10.reuse, R9.reuse ;  /* 0x0000000a080e7219 */ /* 0x182fe20000001209 */
[----:B------:R-:W-:Y:S01]  /*b7a0*/  IMAD.MOV.U32 R8, RZ, RZ, -0x1 ;  /* 0xffffffffff087424 */ /* 0x000fe200078e00ff */
[----:B------:R-:W-:-:S05]  /*b7b0*/  SHF.R.U32.HI R9, RZ, R10, R9 ;  /* 0x0000000aff097219 */ /* 0x000fca0000011609 */
[----:B------:R-:W1:Y:S01]  /*b7c0*/  LDC R24, c[0x0][0x648] ;  /* 0x00019200ff187b82 */ /* 0x000e620000000800 */
[-CC-:B--2---:R-:W-:Y:S02]  /*b7d0*/  SHF.R.U64 R23, R14, R12.reuse, R9.reuse ;  /* 0x0000000c0e177219 */ /* 0x184fe40000001209 */
[----:B------:R-:W-:-:S05]  /*b7e0*/  SHF.R.U32.HI R6, RZ, R12, R9 ;  /* 0x0000000cff067219 */ /* 0x000fca0000011609 */
[----:B------:R-:W2:Y:S01]  /*b7f0*/  LDC R26, c[0x0][0x638] ;  /* 0x00018e00ff1a7b82 */ /* 0x000ea20000000800 */
[-C--:B---3--:R-:W-:Y:S02]  /*b800*/  SHF.L.U32 R8, R8, R27.reuse, RZ ;  /* 0x0000001b08087219 */ /* 0x088fe400000006ff */
[-CC-:B------:R-:W-:Y:S02]  /*b810*/  SHF.R.U64 R25, R23, R27.reuse, R6.reuse ;  /* 0x0000001b17197219 */ /* 0x180fe40000001206 */
[----:B------:R-:W-:Y:S02]  /*b820*/  LOP3.LUT R32, RZ, R8, RZ, 0x33, !PT ;  /* 0x00000008ff207212 */ /* 0x000fe400078e33ff */
[----:B------:R-:W-:Y:S01]  /*b830*/  SHF.R.U32.HI R9, RZ, R27, R6 ;  /* 0x0000001bff097219 */ /* 0x000fe20000011606 */
[----:B------:R-:W3:Y:S01]  /*b840*/  LDC R31, c[0x0][0x610] ;  /* 0x00018400ff1f7b82 */ /* 0x000ee20000000800 */
[----:B------:R-:W-:Y:S01]  /*b850*/  IMAD.MOV.U32 R8, RZ, RZ, R25 ;  /* 0x000000ffff087224 */ /* 0x000fe200078e0019 */
[----:B------:R-:W-:Y:S06]  /*b860*/  @!P0 BRA `(.L_x_291) ;  /* 0x0000000000288947 */ /* 0x000fec0003800000 */
        /* <DEDUP_REMOVED lines=10> */
.L_x_291:
[----:B------:R-:W-:Y:S01]  /*b910*/  ISETP.NE.AND P0, PT, R2, 0x1, PT ;  /* 0x000000010200780c */ /* 0x000fe20003f05270 */
[----:B------:R-:W-:Y:S01]  /*b920*/  IMAD.MOV.U32 R13, RZ, RZ, R21 ;  /* 0x000000ffff0d7224 */ /* 0x000fe200078e0015 */
[----:B-1----:R-:W-:Y:S01]  /*b930*/  SHF.R.U64 R6, R8, R24, R9 ;  /* 0x0000001808067219 */ /* 0x002fe20000001209 */
[----:B0-----:R-:W-:Y:S01]  /*b940*/  VIADD R9, R22, 0xffffffff ;  /* 0xffffffff16097836 */ /* 0x001fe20000000000 */
[----:B------:R-:W-:Y:S02]  /*b950*/  SHF.L.U32 R30, R30, R27, RZ ;  /* 0x0000001b1e1e7219 */ /* 0x000fe400000006ff */
[----:B------:R-:W-:Y:S01]  /*b960*/  LOP3.LUT R5, R23, R32, RZ, 0xc0, !PT ;  /* 0x0000002017057212 */ /* 0x000fe200078ec0ff */
[----:B------:R-:W-:-:S04]  /*b970*/  IMAD.MOV R8, RZ, RZ, -R6 ;  /* 0x000000ffff087224 */ /* 0x000fc800078e0a06 */
[----:B------:R-:W-:Y:S01]  /*b980*/  IMAD R6, R30, R6, R5 ;  /* 0x000000061e067224 */ /* 0x000fe200078e0205 */
[----:B------:R-:W-:Y:S01]  /*b990*/  LOP3.LUT R5, R14, R9, RZ, 0xc0, !PT ;  /* 0x000000090e057212 */ /* 0x000fe200078ec0ff */
[----:B------:R-:W-:Y:S02]  /*b9a0*/  @P0 IMAD R3, R7, R20, R4 ;  /* 0x0000001407030224 */ /* 0x000fe400078e0204 */
[----:B--2---:R-:W-:Y:S02]  /*b9b0*/  IMAD R4, R8, R26, R25 ;  /* 0x0000001a08047224 */ /* 0x004fe400078e0219 */
[----:B---3--:R-:W-:Y:S02]  /*b9c0*/  IMAD R3, R6, R31, R3 ;  /* 0x0000001f06037224 */ /* 0x008fe400078e0203 */
[----:B------:R-:W-:Y:S02]  /*b9d0*/  IMAD R4, R4, R22, R5 ;  /* 0x0000001604047224 */ /* 0x000fe400078e0205 */
[----:B------:R-:W-:-:S03]  /*b9e0*/  IMAD.MOV.U32 R8, RZ, RZ, 0x1 ;  /* 0x00000001ff087424 */ /* 0x000fc600078e00ff */
[----:B------:R-:W-:Y:S02]  /*b9f0*/  SEL R6, R4, R3, !P0 ;  /* 0x0000000304067207 */ /* 0x000fe40004000000 */
[----:B------:R-:W-:-:S07]  /*ba00*/  SEL R12, R3, R4, !P0 ;  /* 0x00000004030c7207 */ /* 0x000fce0004000000 */
.L_x_289:
[----:B------:R-:W-:-:S08]  /*ba10*/  NOP ;  /* 0x0000000000007918 */ /* 0x000fd00000000000 */
[----:B------:R-:W0:-:S00]  /*ba20*/  USETMAXREG.DEALLOC.CTAPOOL 0x28 ;  /* 0x00000028000079c8 */ /* 0x000e0000080e0500 */
[----:B0-----:R-:W-:-:S13]  /*ba30*/  ISETP.NE.AND P0, PT, R0, RZ, PT ;  /* 0x000000ff0000720c */ /* 0x001fda0003f05270 */
[----:B------:R-:W-:Y:S05]  /*ba40*/  @P0 EXIT ;  /* 0x000000000000094d */ /* 0x000fea0003800000 */
[----:B------:R-:W-:Y:S01]  /*ba50*/  LOP3.LUT P0, RZ, R8, 0xff, RZ, 0xc0, !PT ;  /* 0x000000ff08ff7812 */ /* 0x000fe2000780c0ff */
[----:B------:R-:W-:Y:S01]  /*ba60*/  IMAD.MOV.U32 R10, RZ, RZ, 0x1 ;  /* 0x00000001ff0a7424 */ /* 0x000fe200078e00ff */
[----:B------:R-:W-:-:S11]  /*ba70*/  MOV R9, RZ ;  /* 0x000000ff00097202 */ /* 0x000fd60000000f00 */
[----:B------:R-:W-:Y:S05]  /*ba80*/  @!P0 BRA `(.L_x_292) ;  /* 0x0000000c00b48947 */ /* 0x000fea0003800000 */
[----:B------:R-:W0:Y:S01]  /*ba90*/  LDC R0, c[0x0][0x28c] ;  /* 0x0000a300ff007b82 */ /* 0x000e220000000800 */
[----:B------:R-:W-:Y:S01]  /*baa0*/  ULDC UR5, c[0x0][0x658] ;  /* 0x0001960000057ab9 */ /* 0x000fe20000000800 */
[----:B------:R-:W-:Y:S01]  /*bab0*/  UMOV UR11, 0xffffffff ;  /* 0xffffffff000b7882 */ /* 0x000fe20000000000 */
[----:B------:R-:W-:Y:S01]  /*bac0*/  UMOV UR14, 0x1 ;  /* 0x00000001000e7882 */ /* 0x000fe20000000000 */
[----:B------:R-:W-:Y:S01]  /*bad0*/  USHF.L.U32 UR11, UR11, UR5, URZ ;  /* 0x000000050b0b7299 */ /* 0x000fe2000800063f */
[----:B------:R-:W-:Y:S01]  /*bae0*/  BSSY B0, `(.L_x_292) ;  /* 0x00000e7000007945 */ /* 0x000fe20003800000 */
[----:B------:R-:W-:Y:S01]  /*baf0*/  ULDC UR9, c[0x0][0xc] ;  /* 0x0000030000097ab9 */ /* 0x000fe20000000800 */
[----:B------:R-:W-:Y:S01]  /*bb00*/  ULDC UR12, c[0x0][0x10] ;  /* 0x00000400000c7ab9 */ /* 0x000fe20000000800 */
[----:B------:R-:W1:Y:S01]  /*bb10*/  S2UR UR8, SR_CgaCtaId ;  /* 0x00000000000879c3 */ /* 0x000e620000008800 */
[----:B------:R-:W-:Y:S01]  /*bb20*/  ULOP3.LUT UR13, URZ, UR11, URZ, 0x33, !UPT ;  /* 0x0000000b3f0d7292 */ /* 0x000fe2000f8e333f */
[----:B------:R-:W-:Y:S01]  /*bb30*/  LOP3.LUT R11, R19, 0x2, RZ, 0xfc, !PT ;  /* 0x00000002130b7812 */ /* 0x000fe200078efcff */
[----:B------:R-:W-:Y:S01]  /*bb40*/  IMAD.MOV.U32 R10, RZ, RZ, 0x1 ;  /* 0x00000001ff0a7424 */ /* 0x000fe200078e00ff */
[----:B------:R-:W-:Y:S01]  /*bb50*/  ULDC UR4, c[0x0][0x600] ;  /* 0x0001800000047ab9 */ /* 0x000fe20000000800 */
[----:B------:R-:W-:Y:S01]  /*bb60*/  IMAD.MOV.U32 R9, RZ, RZ, RZ ;  /* 0x000000ffff097224 */ /* 0x000fe200078e00ff */
[----:B------:R-:W-:Y:S01]  /*bb70*/  UMOV UR30, 0x55 ;  /* 0x00000055001e7882 */ /* 0x000fe20000000000 */
[----:B------:R-:W-:-:S02]  /*bb80*/  UIADD3 UR4, UR4, -0x1, URZ ;  /* 0xffffffff04047890 */ /* 0x000fc4000fffe03f */
[----:B------:R-:W-:Y:S01]  /*bb90*/  USHF.L.U32 UR5, UR14, UR5, URZ ;  /* 0x000000050e057299 */ /* 0x000fe2000800063f */
[----:B------:R-:W-:Y:S01]  /*bba0*/  ULDC.64 UR40, c[0x0][0x198] ;  /* 0x0000660000287ab9 */ /* 0x000fe20000000a00 */
[----:B0-----:R-:W-:-:S05]  /*bbb0*/  VIADD R0, R0, 0x7f ;  /* 0x0000007f00007836 */ /* 0x001fca0000000000 */
[----:B------:R-:W-:Y:S01]  /*bbc0*/  SHF.R.S32.HI R3, RZ, 0x1f, R0 ;  /* 0x0000001fff037819 */ /* 0x000fe20000011400 */
[----:B-1----:R-:W-:-:S03]  /*bbd0*/  ULOP3.LUT UR10, UR8, 0x1, URZ, 0xc0, !UPT ;  /* 0x00000001080a7892 */ /* 0x002fc6000f8ec03f */
[----:B------:R-:W-:Y:S01]  /*bbe0*/  LEA.HI R3, R3, R0, RZ, 0x7 ;  /* 0x0000000003037211 */ /* 0x000fe200078f38ff */
[----:B------:R-:W-:Y:S01]  /*bbf0*/  USHF.R.U32.HI UR37, URZ, 0x1, UR8 ;  /* 0x000000013f257899 */ /* 0x000fe20008011608 */
[----:B------:R-:W-:Y:S01]  /*bc00*/  IMAD.MOV.U32 R0, RZ, RZ, 0x1 ;  /* 0x00000001ff007424 */ /* 0x000fe200078e00ff */
[----:B------:R-:W-:Y:S01]  /*bc10*/  USHF.L.U32 UR6, UR8, 0x6, URZ ;  /* 0x0000000608067899 */ /* 0x000fe2000800063f */
[--C-:B------:R-:W-:Y:S01]  /*bc20*/  SHF.R.S32.HI R8, RZ, 0x7, R3.reuse ;  /* 0x00000007ff087819 */ /* 0x100fe20000011403 */
[----:B------:R-:W-:Y:S02]  /*bc30*/  USHF.L.U32 UR7, UR8, 0xc, URZ ;  /* 0x0000000c08077899 */ /* 0x000fe4000800063f */
[----:B------:R-:W-:Y:S01]  /*bc40*/  ULOP3.LUT UR8, UR8, 0xfffffffe, URZ, 0xc0, !UPT ;  /* 0xfffffffe08087892 */ /* 0x000fe2000f8ec03f */
[----:B------:R-:W-:Y:S01]  /*bc50*/  PRMT R3, R0, 0x7610, R3 ;  /* 0x0000761000037816 */ /* 0x000fe20000000003 */
[----:B------:R-:W-:Y:S01]  /*bc60*/  UISETP.GT.U32.AND UP0, UPT, UR10, 0xffff, UPT ;  /* 0x0000ffff0a00788c */ /* 0x000fe2000bf04070 */
[----:B------:R-:W-:Y:S01]  /*bc70*/  VIADD R0, R8, 0x1 ;  /* 0x0000000108007836 */ /* 0x000fe20000000000 */
[----:B------:R-:W-:-:S02]  /*bc80*/  USHF.L.U32 UR21, UR14, UR8, URZ ;  /* 0x000000080e157299 */ /* 0x000fc4000800063f */
[----:B------:R-:W-:Y:S02]  /*bc90*/  ULOP3.LUT UR11, UR8, 0x1, URZ, 0xfc, !UPT ;  /* 0x00000001080b7892 */ /* 0x000fe4000f8efc3f */
[----:B------:R-:W-:Y:S02]  /*bca0*/  UIMAD.WIDE.U32 UR8, UR9, UR12, URZ ;  /* 0x0000000c090872a5 */ /* 0x000fe4000f8e003f */
[----:B------:R-:W-:Y:S01]  /*bcb0*/  USEL UR10, UR10, 0xffff, !UP0 ;  /* 0x0000ffff0a0a7887 */ /* 0x000fe2000c000000 */
[----:B------:R-:W-:Y:S01]  /*bcc0*/  ULDC UR12, c[0x0][0x14] ;  /* 0x00000500000c7ab9 */ /* 0x000fe20000000800 */
[----:B------:R-:W-:Y:S02]  /*bcd0*/  USHF.L.U32 UR11, UR14, UR11, URZ ;  /* 0x0000000b0e0b7299 */ /* 0x000fe4000800063f */
[----:B------:R-:W-:Y:S02]  /*bce0*/  UIMAD.WIDE.U32 UR38, UR8, UR12, URZ ;  /* 0x0000000c082672a5 */ /* 0x000fe4000f8e003f */
[----:B------:R-:W-:-:S02]  /*bcf0*/  UIMAD UR29, UR9, UR12, URZ ;  /* 0x0000000c091d72a4 */ /* 0x000fc4000f8e023f */
[----:B------:R-:W-:Y:S02]  /*bd00*/  ULOP3.LUT UR10, UR10, 0xffff, URZ, 0xc0, !UPT ;  /* 0x0000ffff0a0a7892 */ /* 0x000fe4000f8ec03f */
[----:B------:R-:W-:Y:S02]  /*bd10*/  ULOP3.LUT UR6, UR6, 0x40, URZ, 0xc0, !UPT ;  /* 0x0000004006067892 */ /* 0x000fe4000f8ec03f */
[----:B------:R-:W-:Y:S02]  /*bd20*/  ULOP3.LUT UR7, UR7, 0x1000, URZ, 0xc0, !UPT ;  /* 0x0000100007077892 */ /* 0x000fe4000f8ec03f */
[----:B------:R-:W-:Y:S02]  /*bd30*/  ULOP3.LUT UR21, UR21, UR11, URZ, 0xfc, !UPT ;  /* 0x0000000b15157292 */ /* 0x000fe4000f8efc3f */
[----:B------:R-:W-:Y:S02]  /*bd40*/  UIADD3 UR29, UR39, UR29, URZ ;  /* 0x0000001d271d7290 */ /* 0x000fe4000fffe03f */
[----:B------:R-:W-:-:S12]  /*bd50*/  USHF.L.U32 UR30, UR30, UR10, URZ ;  /* 0x0000000a1e1e7299 */ /* 0x000fd8000800063f */
.L_x_303:
[----:B------:R-:W-:-:S03]  /*bd60*/  UMOV UR8, 0xffffffff ;  /* 0xffffffff00087882 */ /* 0x000fc60000000000 */
[----:B------:R-:W-:Y:S05]  /*bd70*/  BRA.DIV UR8, `(.L_x_293) ;  /* 0x0000000e08987947 */ /* 0x000fea000b800000 */
[----:B------:R-:W-:-:S13]  /*bd80*/  ELECT P6, URZ, PT ;  /* 0x00000000003f782f */ /* 0x000fda00038c0000 */
.L_x_312:
[----:B------:R-:W0:Y:S01]  /*bd90*/  LDC R4, c[0x0][0x28c] ;  /* 0x0000a300ff047b82 */ /* 0x000e220000000800 */
[----:B------:R-:W-:Y:S01]  /*bda0*/  BSSY B1, `(.L_x_294) ;  /* 0x0000048000017945 */ /* 0x000fe20003800000 */
[----:B0-----:R-:W-:-:S13]  /*bdb0*/  ISETP.LT.OR P6, PT, R4, 0x1, !P6 ;  /* 0x000000010400780c */ /* 0x001fda00077c1670 */
[----:B------:R-:W-:Y:S05]  /*bdc0*/  @P6 BRA `(.L_x_295) ;  /* 0x0000000400146947 */ /* 0x000fea0003800000 */
[----:B------:R-:W-:Y:S01]  /*bdd0*/  LEA R12, R12, UR37, 0x2 ;  /* 0x000000250c0c7c11 */ /* 0x000fe2000f8e10ff */
[----:B------:R-:W-:Y:S01]  /*bde0*/  IMAD.MOV.U32 R22, RZ, RZ, RZ ;  /* 0x000000ffff167224 */ /* 0x000fe200078e00ff */
[----:B------:R-:W-:Y:S01]  /*bdf0*/  LEA R15, R6, UR6, 0x7 ;  /* 0x00000006060f7c11 */ /* 0x000fe2000f8e38ff */
[----:B------:R-:W-:Y:S02]  /*be00*/  IMAD.MOV.U32 R4, RZ, RZ, R0 ;  /* 0x000000ffff047224 */ /* 0x000fe400078e0000 */
[----:B------:R-:W-:Y:S02]  /*be10*/  IMAD.MOV.U32 R5, RZ, RZ, R10 ;  /* 0x000000ffff057224 */ /* 0x000fe400078e000a */
[----:B------:R-:W-:Y:S02]  /*be20*/  IMAD.MOV.U32 R6, RZ, RZ, R9 ;  /* 0x000000ffff067224 */ /* 0x000fe400078e0009 */
[----:B------:R-:W-:-:S07]  /*be30*/  IMAD.SHL.U32 R14, R12, 0x40, RZ ;  /* 0x000000400c0e7824 */ /* 0x000fce00078e00ff */
.L_x_298:
[----:B------:R-:W0:Y:S01]  /*be40*/  S2R R12, SR_CgaCtaId ;  /* 0x00000000000c7919 */ /* 0x000e220000008800 */
[----:B------:R-:W-:Y:S02]  /*be50*/  MOV R7, 0x400 ;  /* 0x0000040000077802 */ /* 0x000fe40000000f00 */
[----:B------:R-:W-:Y:S02]  /*be60*/  LOP3.LUT P1, RZ, R18, 0x7f, RZ, 0xc0, !PT ;  /* 0x0000007f12ff7812 */ /* 0x000fe4000782c0ff */
[----:B0-----:R-:W-:Y:S02]  /*be70*/  LEA R21, R12, R7, 0x18 ;  /* 0x000000070c157211 */ /* 0x001fe400078ec0ff */
[----:B------:R-:W-:-:S09]  /*be80*/  SHF.L.U32 R7, R5, 0x1f, RZ ;  /* 0x0000001f05077819 */ /* 0x000fd200000006ff */
[----:B------:R-:W0:Y:S01]  /*be90*/  @!P1 LDC R12, c[0x0][0x500] ;  /* 0x00014000ff0c9b82 */ /* 0x000e220000000800 */
[----:B------:R-:W-:-:S04]  /*bea0*/  IMAD R20, R6, 0x8, R21 ;  /* 0x0000000806147824 */ /* 0x000fc800078e0215 */
[----:B------:R-:W1:Y:S02]  /*beb0*/  SYNCS.PHASECHK.TRANS64.TRYWAIT P0, [R20+URZ+0x10], R7 ;  /* 0x00001007140075a7 */ /* 0x000e64000800017f */
[----:B-1----:R-:W-:Y:S05]  /*bec0*/  @!P0 BRA `(.L_x_296) ;  /* 0x0000000c00648947 */ /* 0x002fea0003800000 */
.L_x_313:
[----:B-1----:R-:W-:Y:S01]  /*bed0*/  PRMT R7, R11, 0x9910, RZ ;  /* 0x000099100b077816 */ /* 0x002fe200000000ff */
[----:B0-----:R0:W-:Y:S03]  /*bee0*/  @!P1 SYNCS.ARRIVE.TRANS64 RZ, [R20+URZ], R12 ;  /* 0x0000000c14ff99a7 */ /* 0x0011e6000800003f */
[----:B------:R-:W-:-:S13]  /*bef0*/  ISETP.NE.AND P0, PT, R7, 0x2, PT ;  /* 0x000000020700780c */ /* 0x000fda0003f05270 */
[----:B0-----:R-:W-:Y:S05]  /*bf00*/  @P0 BRA `(.L_x_297) ;  /* 0x0000000000040947 */ /* 0x001fea0003800000 */
[----:B------:R-:W-:Y:S01]  /*bf10*/  BPT.TRAP 0x1 ;  /* 0x000000040000795c */ /* 0x000fe20000300000 */
.L_x_297:
[----:B------:R-:W-:Y:S01]  /*bf20*/  LEA R7, R6, UR37, 0x3 ;  /* 0x0000002506077c11 */ /* 0x000fe2000f8e18ff */
[----:B------:R-:W-:Y:S01]  /*bf30*/  VIADD R4, R4, 0xffffffff ;  /* 0xffffffff04047836 */ /* 0x000fe20000000000 */
[----:B------:R-:W-:Y:S01]  /*bf40*/  LEA R12, R6, UR7, 0xe ;  /* 0x00000007060c7c11 */ /* 0x000fe2000f8e70ff */
[----:B------:R-:W-:Y:S01]  /*bf50*/  UIADD3 UR14, UP0, UR40, 0xf0, URZ ;  /* 0x000000f0280e7890 */ /* 0x000fe2000ff1e03f */
[----:B------:R-:W-:Y:S01]  /*bf60*/  SHF.L.U32 R7, R7, 0xc, RZ ;  /* 0x0000000c07077819 */ /* 0x000fe200000006ff */
[----:B------:R-:W-:Y:S01]  /*bf70*/  UIADD3 UR42, UP1, UR40, 0x1f0, URZ ;  /* 0x000001f0282a7890 */ /* 0x000fe2000ff3e03f */
[----:B------:R-:W-:Y:S01]  /*bf80*/  R2UR UR34, R22 ;  /* 0x00000000162272ca */ /* 0x000fe200000e0000 */
[--C-:B------:R-:W-:Y:S01]  /*bf90*/  IMAD R12, R12, 0x2, R21.reuse ;  /* 0x000000020c0c7824 */ /* 0x100fe200078e0215 */
[----:B------:R-:W-:Y:S01]  /*bfa0*/  R2UR UR33, R20 ;  /* 0x00000000142172ca */ /* 0x000fe200000e0000 */
[----:B------:R-:W-:Y:S01]  /*bfb0*/  IMAD R7, R7, 0x2, R21 ;  /* 0x0000000207077824 */ /* 0x000fe200078e0215 */
[----:B------:R-:W-:Y:S01]  /*bfc0*/  R2UR UR36, R13 ;  /* 0x000000000d2472ca */ /* 0x000fe200000e0000 */
[----:B------:R-:W-:Y:S01]  /*bfd0*/  UIADD3.X UR15, URZ, UR41, URZ, UP0, !UPT ;  /* 0x000000293f0f7290 */ /* 0x000fe200087fe43f */
[----:B------:R-:W-:Y:S01]  /*bfe0*/  R2UR UR8, R12 ;  /* 0x000000000c0872ca */ /* 0x000fe200000e0000 */
[----:B------:R-:W-:Y:S01]  /*bff0*/  UPRMT UR31, URZ, 0x5410, UR30 ;  /* 0x000054103f1f7896 */ /* 0x000fe2000800001e */
[----:B------:R-:W-:Y:S01]  /*c000*/  R2UR UR24, R7 ;  /* 0x00000000071872ca */ /* 0x000fe200000e0000 */
[----:B------:R-:W-:Y:S01]  /*c010*/  UIADD3.X UR43, URZ, UR41, URZ, UP1, !UPT ;  /* 0x000000293f2b7290 */ /* 0x000fe20008ffe43f */
[----:B------:R-:W-:Y:S01]  /*c020*/  R2UR UR35, R14 ;  /* 0x000000000e2372ca */ /* 0x000fe200000e0000 */
[----:B------:R-:W-:Y:S01]  /*c030*/  UPRMT UR44, URZ, 0x5410, UR21 ;  /* 0x000054103f2c7896 */ /* 0x000fe20008000015 */
[----:B------:R-:W-:Y:S01]  /*c040*/  R2UR UR19, R15 ;  /* 0x000000000f1372ca */ /* 0x000fe200000e0000 */
[----:B------:R-:W-:Y:S01]  /*c050*/  UIADD3 UR26, UR34, 0x40, URZ ;  /* 0x00000040221a7890 */ /* 0x000fe2000fffe03f */
[----:B------:R-:W-:Y:S01]  /*c060*/  ISETP.GT.AND P1, PT, R4, 0x1, PT ;  /* 0x000000010400780c */ /* 0x000fe20003f24270 */
[----:B------:R-:W-:Y:S01]  /*c070*/  VIADD R6, R6, 0x1 ;  /* 0x0000000106067836 */ /* 0x000fe20000000000 */
[----:B------:R-:W-:Y:S01]  /*c080*/  UMOV UR22, 0x0 ;  /* 0x0000000000167882 */ /* 0x000fe20000000000 */
[----:B------:R-:W-:Y:S01]  /*c090*/  UMOV UR23, 0x10000000 ;  /* 0x1000000000177882 */ /* 0x000fe20000000000 */
[----:B------:R-:W-:Y:S01]  /*c0a0*/  UMOV UR25, UR33 ;  /* 0x0000002100197c82 */ /* 0x000fe20008000000 */
[----:B------:R-:W-:Y:S01]  /*c0b0*/  UIADD3 UR16, UR8, 0x20100, URZ ;  /* 0x0002010008107890 */ /* 0x000fe2000fffe03f */
[----:B------:R-:W-:Y:S01]  /*c0c0*/  ISETP.NE.AND P0, PT, R6, 0x2, PT ;  /* 0x000000020600780c */ /* 0x000fe20003f05270 */
[----:B------:R-:W-:Y:S01]  /*c0d0*/  UIADD3 UR32, UR24, 0x100, URZ ;  /* 0x0000010018207890 */ /* 0x000fe2000fffe03f */
[----:B------:R-:W-:Y:S01]  /*c0e0*/  VIADD R22, R22, 0x80 ;  /* 0x0000008016167836 */ /* 0x000fe20000000000 */
[----:B------:R-:W-:Y:S01]  /*c0f0*/  UIADD3 UR24, UR24, 0x8100, URZ ;  /* 0x0000810018187890 */ /* 0x000fe2000fffe03f */
[----:B------:R-:W-:Y:S01]  /*c100*/  SEL R12, RZ, 0x1, P0 ;  /* 0x00000001ff0c7807 */ /* 0x000fe20000000000 */
[----:B------:R-:W-:Y:S01]  /*c110*/  UIADD3 UR8, UR8, 0x24100, URZ ;  /* 0x0002410008087890 */ /* 0x000fe2000fffe03f */
[----:B------:R-:W-:Y:S01]  /*c120*/  SEL R6, R6, RZ, P0 ;  /* 0x000000ff06067207 */ /* 0x000fe20000000000 */
[----:B------:R-:W-:Y:S01]  /*c130*/  UMOV UR28, UR36 ;  /* 0x00000024001c7c82 */ /* 0x000fe20008000000 */
[----:B------:R-:W-:Y:S01]  /*c140*/  UMOV UR27, UR35 ;  /* 0x00000023001b7c82 */ /* 0x000fe20008000000 */
[----:B------:R-:W-:Y:S01]  /*c150*/  UMOV UR17, UR33 ;  /* 0x0000002100117c82 */ /* 0x000fe20008000000 */
[----:B------:R-:W-:Y:S01]  /*c160*/  UMOV UR18, UR34 ;  /* 0x0000002200127c82 */ /* 0x000fe20008000000 */
[----:B------:R-:W-:Y:S01]  /*c170*/  UMOV UR20, UR36 ;  /* 0x0000002400147c82 */ /* 0x000fe20008000000 */
[----:B------:R0:W-:Y:S01]  /*c180*/  UTMALDG.3D.MULTICAST [UR32], [UR14], UR31, desc[UR22] ;  /* 0x000016200e0073b4 */ /* 0x0001e2000801181f */
[----:B------:R-:W-:Y:S01]  /*c190*/  UMOV UR9, UR33 ;  /* 0x0000002100097c82 */ /* 0x000fe20008000000 */
[----:B------:R-:W-:Y:S01]  /*c1a0*/  UMOV UR11, UR19 ;  /* 0x00000013000b7c82 */ /* 0x000fe20008000000 */
[----:B------:R-:W-:Y:S01]  /*c1b0*/  UMOV UR12, UR36 ;  /* 0x00000024000c7c82 */ /* 0x000fe20008000000 */
[----:B------:R-:W-:Y:S01]  /*c1c0*/  UMOV UR10, UR26 ;  /* 0x0000001a000a7c82 */ /* 0x000fe20008000000 */
[----:B------:R-:W-:Y:S01]  /*c1d0*/  LOP3.LUT R5, R5, R12, RZ, 0x3c, !PT ;  /* 0x0000000c05057212 */ /* 0x000fe200078e3cff */
[----:B------:R0:W-:Y:S01]  /*c1e0*/  UTMALDG.3D.MULTICAST [UR24], [UR14], UR31, desc[UR22] ;  /* 0x000016180e0073b4 */ /* 0x0001e2000801181f */
[----:B------:R0:W-:Y:S01]  /*c1f0*/  UTMALDG.3D.MULTICAST [UR16], [UR42], UR44, desc[UR22] ;  /* 0x000016102a0073b4 */ /* 0x0001e2000801182c */
[----:B------:R0:W-:Y:S02]  /*c200*/  UTMALDG.3D.MULTICAST [UR8], [UR42], UR44, desc[UR22] ;  /* 0x000016082a0073b4 */ /* 0x0001e4000801182c */
[----:B0-----:R-:W-:Y:S05]  /*c210*/  @P1 BRA `(.L_x_298) ;  /* 0xfffffffc00081947 */ /* 0x001fea000383ffff */
.L_x_295:
[----:B------:R-:W-:Y:S05]  /*c220*/  BSYNC B1 ;  /* 0x0000000000017941 */ /* 0x000fea0003800000 */
.L_x_294:
[----:B------:R-:W-:Y:S01]  /*c230*/  LOP3.LUT P1, RZ, R3, 0xff, RZ, 0xc0, !PT ;  /* 0x000000ff03ff7812 */ /* 0x000fe2000782c0ff */
[----:B------:R-:W-:Y:S01]  /*c240*/  IMAD.IADD R9, R8, 0x1, R9 ;  /* 0x0000000108097824 */ /* 0x000fe200078e0209 */
[----:B------:R-:W-:Y:S01]  /*c250*/  IADD3 R16, P2, R16, UR38, RZ ;  /* 0x0000002610107c10 */ /* 0x000fe2000ff5e0ff */
[----:B------:R-:W-:Y:S01]  /*c260*/  ULDC.64 UR8, c[0x0][0x650] ;  /* 0x0001940000087ab9 */ /* 0x000fe20000000a00 */
[----:B------:R-:W-:Y:S01]  /*c270*/  BSSY B1, `(.L_x_299) ;  /* 0x000006b000017945 */ /* 0x000fe20003800000 */
[----:B------:R-:W-:Y:S01]  /*c280*/  IMAD.MOV.U32 R12, RZ, RZ, -0x1 ;  /* 0xffffffffff0c7424 */ /* 0x000fe200078e00ff */
[----:B------:R-:W-:Y:S01]  /*c290*/  SHF.R.U32.HI R3, RZ, 0x1, R9 ;  /* 0x00000001ff037819 */ /* 0x000fe20000011609 */
[----:B------:R-:W-:Y:S01]  /*c2a0*/  IMAD.MOV.U32 R6, RZ, RZ, -0x1 ;  /* 0xffffffffff067424 */ /* 0x000fe200078e00ff */
[----:B------:R-:W-:Y:S01]  /*c2b0*/  ISETP.GT.U32.AND P0, PT, R9, 0x1, PT ;  /* 0x000000010900780c */ /* 0x000fe20003f04070 */
[----:B------:R-:W-:Y:S01]  /*c2c0*/  IMAD.MOV.U32 R13, RZ, RZ, -0x1 ;  /* 0xffffffffff0d7424 */ /* 0x000fe200078e00ff */
[----:B------:R-:W-:-:S02]  /*c2d0*/  LOP3.LUT R3, R3, 0x1, RZ, 0xc0, !PT ;  /* 0x0000000103037812 */ /* 0x000fc400078ec0ff */
[----:B------:R-:W-:Y:S01]  /*c2e0*/  ISETP.LT.U32.AND P0, PT, R8, 0x2, P0 ;  /* 0x000000020800780c */ /* 0x000fe20000701070 */
[----:B------:R-:W0:Y:S01]  /*c2f0*/  @P1 S2R R5, SR_CgaCtaId ;  /* 0x0000000000051919 */ /* 0x000e220000008800 */
[----:B------:R-:W-:Y:S02]  /*c300*/  @P1 MOV R4, 0x400 ;  /* 0x0000040000041802 */ /* 0x000fe40000000f00 */
[----:B------:R-:W-:Y:S02]  /*c310*/  IADD3.X R17, R17, UR29, RZ, P2, !PT ;  /* 0x0000001d11117c10 */ /* 0x000fe400097fe4ff */
[----:B------:R-:W-:Y:S02]  /*c320*/  ISETP.GE.U32.AND P2, PT, R16, UR8, PT ;  /* 0x0000000810007c0c */ /* 0x000fe4000bf46070 */
[----:B------:R-:W-:Y:S02]  /*c330*/  LOP3.LUT R9, R9, 0x1, RZ, 0xc0, !PT ;  /* 0x0000000109097812 */ /* 0x000fe400078ec0ff */
[----:B0-----:R-:W-:-:S04]  /*c340*/  @P1 LEA R4, R5, R4, 0x18 ;  /* 0x0000000405041211 */ /* 0x001fc800078ec0ff */
[----:B------:R0:W-:Y:S01]  /*c350*/  @P1 SYNCS.ARRIVE.TRANS64.A1T0 RZ, [R4+URZ+0x38], RZ ;  /* 0x000038ff04ff19a7 */ /* 0x0001e2000810003f */
[----:B------:R-:W-:Y:S02]  /*c360*/  ISETP.NE.U32.AND P1, PT, R3, 0x1, PT ;  /* 0x000000010300780c */ /* 0x000fe40003f25070 */
[----:B------:R-:W-:Y:S02]  /*c370*/  SEL R3, RZ, 0x1, !P0 ;  /* 0x00000001ff037807 */ /* 0x000fe40004000000 */
[----:B------:R-:W-:Y:S02]  /*c380*/  ISETP.GE.U32.AND.EX P0, PT, R17, UR9, PT, P2 ;  /* 0x0000000911007c0c */ /* 0x000fe4000bf06120 */
[----:B------:R-:W-:-:S04]  /*c390*/  ISETP.GT.U32.AND P1, PT, R8, 0x1, !P1 ;  /* 0x000000010800780c */ /* 0x000fc80004f24070 */
[----:B0-----:R-:W-:-:S04]  /*c3a0*/  SEL R4, RZ, 0x1, !P1 ;  /* 0x00000001ff047807 */ /* 0x001fc80004800000 */
[--C-:B------:R-:W-:Y:S02]  /*c3b0*/  LOP3.LUT R10, R4, R10, R3.reuse, 0x96, !PT ;  /* 0x0000000a040a7212 */ /* 0x100fe400078e9603 */
[----:B------:R-:W-:Y:S02]  /*c3c0*/  PRMT R4, RZ, 0x7610, R4 ;  /* 0x00007610ff047816 */ /* 0x000fe40000000004 */
[----:B------:R-:W-:Y:S01]  /*c3d0*/  PRMT R3, RZ, 0x7610, R3 ;  /* 0x00007610ff037816 */ /* 0x000fe20000000003 */
[----:B------:R-:W-:Y:S06]  /*c3e0*/  @P0 BRA `(.L_x_300) ;  /* 0x00000004004c0947 */ /* 0x000fec0003800000 */
[----:B------:R-:W0:Y:S01]  /*c3f0*/  S2R R14, SR_CTAID.X ;  /* 0x00000000000e7919 */ /* 0x000e220000002500 */
[----:B------:R-:W-:Y:S01]  /*c400*/  ULDC.64 UR8, c[0x0][0x628] ;  /* 0x00018a0000087ab9 */ /* 0x000fe20000000a00 */
[----:B------:R-:W1:Y:S01]  /*c410*/  LDC R15, c[0x0][0x144] ;  /* 0x00005100ff0f7b82 */ /* 0x000e620000000800 */
[----:B------:R-:W-:Y:S01]  /*c420*/  ISETP.NE.U32.AND P0, PT, RZ, UR8, PT ;  /* 0x00000008ff007c0c */ /* 0x000fe2000bf05070 */
[----:B------:R-:W2:Y:S01]  /*c430*/  S2R R12, SR_CTAID.Y ;  /* 0x00000000000c7919 */ /* 0x000ea20000002600 */
[----:B------:R-:W-:Y:S01]  /*c440*/  ULDC UR10, c[0x0][0x150] ;  /* 0x00005400000a7ab9 */ /* 0x000fe20000000800 */
[----:B------:R-:W-:Y:S01]  /*c450*/  ULDC UR11, c[0x0][0x630] ;  /* 0x00018c00000b7ab9 */ /* 0x000fe20000000800 */
[----:B------:R-:W-:Y:S01]  /*c460*/  ISETP.NE.AND.EX P0, PT, RZ, UR9, PT, P0 ;  /* 0x00000009ff007c0c */ /* 0x000fe2000bf05300 */
[----:B------:R-:W-:Y:S01]  /*c470*/  IMAD.MOV.U32 R4, RZ, RZ, R16 ;  /* 0x000000ffff047224 */ /* 0x000fe200078e0010 */
[----:B0-----:R-:W-:-:S05]  /*c480*/  I2FP.F32.U32 R5, R14 ;  /* 0x0000000e00057245 */ /* 0x001fca0000201000 */
[----:B------:R-:W-:Y:S01]  /*c490*/  FMUL R20, R5, UR10 ;  /* 0x0000000a05147c20 */ /* 0x000fe20008400000 */
[----:B------:R-:W-:-:S05]  /*c4a0*/  MOV R5, R17 ;  /* 0x0000001100057202 */ /* 0x000fca0000000f00 */
[----:B--2---:R-:W-:Y:S05]  /*c4b0*/  @!P0 BRA `(.L_x_301) ;  /* 0x0000000000288947 */ /* 0x004fea0003800000 */
[----:B------:R-:W-:Y:S02]  /*c4c0*/  ULDC UR10, c[0x0][0x634] ;  /* 0x00018d00000a7ab9 */ /* 0x000fe40000000800 */
[----:B------:R-:W-:-:S05]  /*c4d0*/  IADD3 R5, P0, R16, UR10, RZ ;  /* 0x0000000a10057c10 */ /* 0x000fca000ff1e0ff */
[----:B------:R-:W-:-:S04]  /*c4e0*/  IMAD.X R13, RZ, RZ, R17, P0 ;  /* 0x000000ffff0d7224 */ /* 0x000fc800000e0611 */
[----:B------:R-:W-:-:S04]  /*c4f0*/  IMAD.WIDE.U32 R6, R13, UR8, RZ ;  /* 0x000000080d067c25 */ /* 0x000fc8000f8e00ff */
[----:B------:R-:W-:-:S04]  /*c500*/  IMAD.WIDE.U32 R6, P0, R5, UR9, R6 ;  /* 0x0000000905067c25 */ /* 0x000fc8000f800006 */
[----:B------:R-:W-:-:S04]  /*c510*/  IMAD.WIDE.U32 R4, R5, UR8, RZ ;  /* 0x0000000805047c25 */ /* 0x000fc8000f8e00ff */
[----:B------:R-:W-:Y:S01]  /*c520*/  IMAD.MOV.U32 R4, RZ, RZ, R7 ;  /* 0x000000ffff047224 */ /* 0x000fe200078e0007 */
[----:B------:R-:W-:Y:S01]  /*c530*/  IADD3 RZ, P1, R5, R6, RZ ;  /* 0x0000000605ff7210 */ /* 0x000fe20007f3e0ff */
[----:B------:R-:W-:-:S04]  /*c540*/  IMAD.X R5, RZ, RZ, RZ, P0 ;  /* 0x000000ffff057224 */ /* 0x000fc800000e06ff */
[----:B------:R-:W-:-:S08]  /*c550*/  IMAD.WIDE.U32.X R4, R13, UR9, R4, P1 ;  /* 0x000000090d047c25 */ /* 0x000fd000088e0404 */
.L_x_301:
[--C-:B------:R-:W-:Y:S01]  /*c560*/  SHF.R.U64 R13, R4, UR11, R5.reuse ;  /* 0x0000000b040d7c19 */ /* 0x100fe20008001205 */
[----:B------:R-:W0:Y:S01]  /*c570*/  F2I.U32.TRUNC.NTZ R20, R20 ;  /* 0x0000001400147305 */ /* 0x000e22000020f000 */
[----:B------:R-:W-:Y:S01]  /*c580*/  SHF.R.U32.HI R4, RZ, UR11, R5 ;  /* 0x0000000bff047c19 */ /* 0x000fe20008011605 */
[----:B------:R-:W-:Y:S01]  /*c590*/  ULDC.64 UR8, c[0x0][0x620] ;  /* 0x0001880000087ab9 */ /* 0x000fe20000000a00 */
[----:B------:R-:W-:Y:S01]  /*c5a0*/  IADD3 R7, P0, RZ, -R13, RZ ;  /* 0x8000000dff077210 */ /* 0x000fe20007f1e0ff */
[----:B------:R-:W-:Y:S01]  /*c5b0*/  ULDC.64 UR10, c[0x0][0x640] ;  /* 0x00019000000a7ab9 */ /* 0x000fe20000000a00 */
[----:B------:R-:W2:Y:S03]  /*c5c0*/  LDC R21, c[0x0][0x148] ;  /* 0x00005200ff157b82 */ /* 0x000ea60000000800 */
[----:B------:R-:W-:Y:S01]  /*c5d0*/  IMAD.X R4, RZ, RZ, ~R4, P0 ;  /* 0x000000ffff047224 */ /* 0x000fe200000e0e04 */
[----:B------:R-:W-:-:S03]  /*c5e0*/  ISETP.NE.U32.AND P0, PT, RZ, UR10, PT ;  /* 0x0000000aff007c0c */ /* 0x000fc6000bf05070 */
[----:B------:R-:W-:Y:S01]  /*c5f0*/  IMAD R6, R4, UR8, RZ ;  /* 0x0000000804067c24 */ /* 0x000fe2000f8e02ff */
[----:B------:R-:W-:Y:S01]  /*c600*/  ISETP.NE.AND.EX P0, PT, RZ, UR11, PT, P0 ;  /* 0x0000000bff007c0c */ /* 0x000fe2000bf05300 */
[----:B------:R-:W-:Y:S01]  /*c610*/  IMAD.WIDE.U32 R4, R7, UR8, R16 ;  /* 0x0000000807047c25 */ /* 0x000fe2000f8e0010 */
[----:B------:R-:W-:-:S03]  /*c620*/  ULDC UR8, c[0x0][0x618] ;  /* 0x0001860000087ab9 */ /* 0x000fc60000000800 */
[----:B------:R-:W-:Y:S01]  /*c630*/  IMAD R7, R7, UR9, R6 ;  /* 0x0000000907077c24 */ /* 0x000fe2000f8e0206 */
[----:B------:R-:W-:Y:S01]  /*c640*/  ULDC UR9, c[0x0][0x154] ;  /* 0x0000550000097ab9 */ /* 0x000fe20000000800 */
[----:B0-----:R-:W-:Y:S02]  /*c650*/  IMAD.MOV R6, RZ, RZ, -R20 ;  /* 0x000000ffff067224 */ /* 0x001fe400078e0a14 */
[----:B------:R-:W-:Y:S02]  /*c660*/  IMAD.IADD R5, R5, 0x1, R7 ;  /* 0x0000000105057824 */ /* 0x000fe400078e0207 */
[----:B-1----:R-:W-:Y:S01]  /*c670*/  IMAD R14, R15, R6, R14 ;  /* 0x000000060f0e7224 */ /* 0x002fe200078e020e */
[----:B------:R-:W-:Y:S02]  /*c680*/  I2FP.F32.U32 R6, R12 ;  /* 0x0000000c00067245 */ /* 0x000fe40000201000 */
[--C-:B------:R-:W-:Y:S02]  /*c690*/  SHF.R.U64 R15, R4, UR8, R5.reuse ;  /* 0x00000008040f7c19 */ /* 0x100fe40008001205 */
[----:B------:R-:W-:Y:S01]  /*c6a0*/  SHF.R.U32.HI R4, RZ, UR8, R5 ;  /* 0x00000008ff047c19 */ /* 0x000fe20008011605 */
[----:B------:R-:W-:Y:S01]  /*c6b0*/  FMUL R6, R6, UR9 ;  /* 0x0000000906067c20 */ /* 0x000fe20008400000 */
[----:B------:R-:W-:-:S02]  /*c6c0*/  ULDC UR8, c[0x0][0x608] ;  /* 0x0001820000087ab9 */ /* 0x000fc40000000800 */
[--C-:B------:R-:W-:Y:S01]  /*c6d0*/  SHF.R.U64 R22, R15, UR8, R4.reuse ;  /* 0x000000080f167c19 */ /* 0x100fe20008001204 */
[----:B------:R0:W1:Y:S01]  /*c6e0*/  F2I.U32.TRUNC.NTZ R24, R6 ;  /* 0x0000000600187305 */ /* 0x000062000020f000 */
[----:B------:R-:W-:Y:S01]  /*c6f0*/  SHF.R.U32.HI R5, RZ, UR8, R4 ;  /* 0x00000008ff057c19 */ /* 0x000fe20008011604 */
[----:B------:R-:W-:-:S03]  /*c700*/  ULDC UR8, c[0x0][0x658] ;  /* 0x0001960000087ab9 */ /* 0x000fc60000000800 */
[--C-:B------:R-:W-:Y:S02]  /*c710*/  SHF.R.U64 R20, R22, UR8, R5.reuse ;  /* 0x0000000816147c19 */ /* 0x100fe40008001205 */
[----:B------:R-:W-:-:S03]  /*c720*/  SHF.R.U32.HI R23, RZ, UR8, R5 ;  /* 0x00000008ff177c19 */ /* 0x000fc60008011605 */
[----:B------:R-:W-:Y:S02]  /*c730*/  IMAD.MOV.U32 R4, RZ, RZ, R20 ;  /* 0x000000ffff047224 */ /* 0x000fe400078e0014 */
[----:B------:R-:W-:Y:S01]  /*c740*/  IMAD.MOV.U32 R5, RZ, RZ, R23 ;  /* 0x000000ffff057224 */ /* 0x000fe200078e0017 */
[----:B0-----:R-:W-:Y:S06]  /*c750*/  @!P0 BRA `(.L_x_302) ;  /* 0x0000000000288947 */ /* 0x001fec0003800000 */
[----:B------:R-:W-:Y:S02]  /*c760*/  ULDC UR8, c[0x0][0x64c] ;  /* 0x0001930000087ab9 */ /* 0x000fe40000000800 */
[----:B------:R-:W-:-:S05]  /*c770*/  IADD3 R5, P0, R20, UR8, RZ ;  /* 0x0000000814057c10 */ /* 0x000fca000ff1e0ff */
[----:B------:R-:W-:-:S04]  /*c780*/  IMAD.X R23, RZ, RZ, R23, P0 ;  /* 0x000000ffff177224 */ /* 0x000fc800000e0617 */
[----:B------:R-:W-:-:S04]  /*c790*/  IMAD.WIDE.U32 R6, R23, UR10, RZ ;  /* 0x0000000a17067c25 */ /* 0x000fc8000f8e00ff */
[----:B------:R-:W-:-:S04]  /*c7a0*/  IMAD.WIDE.U32 R6, P0, R5, UR11, R6 ;  /* 0x0000000b05067c25 */ /* 0x000fc8000f800006 */
[----:B------:R-:W-:Y:S01]  /*c7b0*/  IMAD.WIDE.U32 R4, R5, UR10, RZ ;  /* 0x0000000a05047c25 */ /* 0x000fe2000f8e00ff */
[----:B------:R-:W-:-:S04]  /*c7c0*/  MOV R4, R7 ;  /* 0x0000000700047202 */ /* 0x000fc80000000f00 */
[----:B------:R-:W-:Y:S01]  /*c7d0*/  IADD3 RZ, P1, R5, R6, RZ ;  /* 0x0000000605ff7210 */ /* 0x000fe20007f3e0ff */
[----:B------:R-:W-:-:S04]  /*c7e0*/  IMAD.X R5, RZ, RZ, RZ, P0 ;  /* 0x000000ffff057224 */ /* 0x000fc800000e06ff */
[----:B------:R-:W-:-:S08]  /*c7f0*/  IMAD.WIDE.U32.X R4, R23, UR11, R4, P1 ;  /* 0x0000000b17047c25 */ /* 0x000fd000088e0404 */
.L_x_302:
[----:B------:R-:W-:Y:S01]  /*c800*/  ISETP.NE.AND P0, PT, R2, 0x1, PT ;  /* 0x000000010200780c */ /* 0x000fe20003f05270 */
[----:B------:R-:W-:Y:S01]  /*c810*/  ULDC UR8, c[0x0][0x648] ;  /* 0x0001920000087ab9 */ /* 0x000fe20000000800 */
[----:B------:R-:W-:Y:S01]  /*c820*/  LOP3.LUT R22, R22, UR13, RZ, 0xc0, !PT ;  /* 0x0000000d16167c12 */ /* 0x000fe2000f8ec0ff */
[----:B-1----:R-:W-:Y:S01]  /*c830*/  IMAD.MOV R24, RZ, RZ, -R24 ;  /* 0x000000ffff187224 */ /* 0x002fe200078e0a18 */
[----:B------:R-:W-:Y:S01]  /*c840*/  SHF.R.U64 R5, R4, UR8, R5 ;  /* 0x0000000804057c19 */ /* 0x000fe20008001205 */
[----:B------:R-:W-:Y:S01]  /*c850*/  ULDC UR8, c[0x0][0x638] ;  /* 0x00018e0000087ab9 */ /* 0x000fe20000000800 */
[----:B------:R-:W-:Y:S01]  /*c860*/  LOP3.LUT R15, R15, UR4, RZ, 0xc0, !PT ;  /* 0x000000040f0f7c12 */ /* 0x000fe2000f8ec0ff */
[----:B------:R-:W-:Y:S01]  /*c870*/  ULDC UR9, c[0x0][0x610] ;  /* 0x0001840000097ab9 */ /* 0x000fe20000000800 */
[----:B------:R-:W-:Y:S02]  /*c880*/  IMAD.MOV.U32 R4, RZ, RZ, 0x1 ;  /* 0x00000001ff047424 */ /* 0x000fe400078e00ff */
[----:B------:R-:W-:-:S02]  /*c890*/  IMAD.MOV R7, RZ, RZ, -R5 ;  /* 0x000000ffff077224 */ /* 0x000fc400078e0a05 */
[----:B------:R-:W-:Y:S02]  /*c8a0*/  IMAD R5, R5, UR5, R22 ;  /* 0x0000000505057c24 */ /* 0x000fe4000f8e0216 */
[----:B--2---:R-:W-:Y:S02]  /*c8b0*/  @P0 IMAD R14, R21, R24, R12 ;  /* 0x00000018150e0224 */ /* 0x004fe400078e020c */
[----:B------:R-:W-:Y:S01]  /*c8c0*/  IMAD R20, R7, UR8, R20 ;  /* 0x0000000807147c24 */ /* 0x000fe2000f8e0214 */
[----:B------:R-:W-:Y:S01]  /*c8d0*/  ULDC UR8, c[0x0][0x600] ;  /* 0x0001800000087ab9 */ /* 0x000fe20000000800 */
[----:B------:R-:W-:Y:S02]  /*c8e0*/  IMAD R14, R5, UR9, R14 ;  /* 0x00000009050e7c24 */ /* 0x000fe4000f8e020e */
[----:B------:R-:W-:-:S05]  /*c8f0*/  IMAD R5, R20, UR8, R15 ;  /* 0x0000000814057c24 */ /* 0x000fca000f8e020f */
[----:B------:R-:W-:Y:S02]  /*c900*/  SEL R6, R5, R14, !P0 ;  /* 0x0000000e05067207 */ /* 0x000fe40004000000 */
[----:B------:R-:W-:-:S07]  /*c910*/  SEL R12, R14, R5, !P0 ;  /* 0x000000050e0c7207 */ /* 0x000fce0004000000 */
.L_x_300:
[----:B------:R-:W-:Y:S05]  /*c920*/  BSYNC B1 ;  /* 0x0000000000017941 */ /* 0x000fea0003800000 */
.L_x_299:
[----:B------:R-:W-:-:S13]  /*c930*/  LOP3.LUT P0, RZ, R4, 0xff, RZ, 0xc0, !PT ;  /* 0x000000ff04ff7812 */ /* 0x000fda000780c0ff */
[----:B------:R-:W-:Y:S05]  /*c940*/  @P0 BRA `(.L_x_303) ;  /* 0xfffffff400040947 */ /* 0x000fea000383ffff */
[----:B------:R-:W-:Y:S05]  /*c950*/  BSYNC B0 ;  /* 0x0000000000007941 */ /* 0x000fea0003800000 */
.L_x_292:
[----:B------:R-:W-:-:S03]  /*c960*/  UMOV UR8, 0xffffffff ;  /* 0xffffffff00087882 */ /* 0x000fc60000000000 */
[----:B------:R-:W-:Y:S05]  /*c970*/  BRA.DIV UR8, `(.L_x_304) ;  /* 0x0000000208cc7947 */ /* 0x000fea000b800000 */
[----:B------:R-:W-:-:S13]  /*c980*/  ELECT P6, URZ, PT ;  /* 0x00000000003f782f */ /* 0x000fda00038c0000 */
.L_x_316:
[----:B------:R-:W-:Y:S04]  /*c990*/  BSSY B0, `(.L_x_305) ;  /* 0x0000019000007945 */ /* 0x000fe80003800000 */
[----:B------:R-:W-:Y:S05]  /*c9a0*/  @!P6 BRA `(.L_x_306) ;  /* 0x00000000005ce947 */ /* 0x000fea0003800000 */
[----:B------:R-:W-:-:S04]  /*c9b0*/  LOP3.LUT R19, R19, 0x2, RZ, 0xfc, !PT ;  /* 0x0000000213137812 */ /* 0x000fc800078efcff */
[----:B------:R-:W-:-:S13]  /*c9c0*/  ISETP.NE.AND P0, PT, R19, 0x3, PT ;  /* 0x000000031300780c */ /* 0x000fda0003f05270 */
[----:B------:R-:W-:Y:S05]  /*c9d0*/  @!P0 BRA `(.L_x_307) ;  /* 0x0000000000048947 */ /* 0x000fea0003800000 */
[----:B------:R-:W-:Y:S01]  /*c9e0*/  BPT.TRAP 0x1 ;  /* 0x000000040000795c */ /* 0x000fe20000300000 */
.L_x_307:
[----:B------:R-:W0:Y:S01]  /*c9f0*/  S2R R3, SR_CgaCtaId ;  /* 0x0000000000037919 */ /* 0x000e220000008800 */
[----:B------:R-:W-:Y:S02]  /*ca00*/  MOV R0, 0x400 ;  /* 0x0000040000007802 */ /* 0x000fe40000000f00 */
[----:B------:R-:W-:Y:S02]  /*ca10*/  SHF.L.U32 R2, R10, 0x1f, RZ ;  /* 0x0000001f0a027819 */ /* 0x000fe400000006ff */
[----:B0-----:R-:W-:-:S05]  /*ca20*/  LEA R0, R3, R0, 0x18 ;  /* 0x0000000003007211 */ /* 0x001fca00078ec0ff */
[----:B------:R-:W-:-:S04]  /*ca30*/  VIADD R0, R0, 0x10 ;  /* 0x0000001000007836 */ /* 0x000fc80000000000 */
[C---:B------:R-:W-:Y:S02]  /*ca40*/  IMAD R5, R9.reuse, 0x8, R0 ;  /* 0x0000000809057824 */ /* 0x040fe400078e0200 */
[----:B------:R-:W-:Y:S02]  /*ca50*/  VIADD R9, R9, 0x1 ;  /* 0x0000000109097836 */ /* 0x000fe40000000000 */
[----:B------:R-:W0:Y:S03]  /*ca60*/  SYNCS.PHASECHK.TRANS64.TRYWAIT P0, [R5+URZ], R2 ;  /* 0x00000002050075a7 */ /* 0x000e26000800017f */
[----:B------:R-:W-:-:S04]  /*ca70*/  ISETP.NE.AND P1, PT, R9, 0x2, PT ;  /* 0x000000020900780c */ /* 0x000fc80003f25270 */
[----:B------:R-:W-:Y:S02]  /*ca80*/  SEL R3, RZ, 0x1, P1 ;  /* 0x00000001ff037807 */ /* 0x000fe40000800000 */
[----:B------:R-:W-:Y:S02]  /*ca90*/  SEL R9, R9, RZ, P1 ;  /* 0x000000ff09097207 */ /* 0x000fe40000800000 */
[----:B------:R-:W-:Y:S01]  /*caa0*/  LOP3.LUT R3, R10, R3, RZ, 0x3c, !PT ;  /* 0x000000030a037212 */ /* 0x000fe200078e3cff */
[----:B0-----:R-:W-:Y:S06]  /*cab0*/  @!P0 BRA `(.L_x_308) ;  /* 0x00000000009c8947 */ /* 0x001fec0003800000 */
.L_x_317:
[----:B------:R-:W-:Y:S01]  /*cac0*/  IMAD R9, R9, 0x8, R0 ;  /* 0x0000000809097824 */ /* 0x000fe200078e0200 */
[----:B------:R-:W-:-:S07]  /*cad0*/  SHF.L.U32 R0, R3, 0x1f, RZ ;  /* 0x0000001f03007819 */ /* 0x000fce00000006ff */
.L_x_309:
[----:B-1----:R1:W2:Y:S02]  /*cae0*/  SYNCS.PHASECHK.TRANS64.TRYWAIT P0, [R9+URZ], R0 ;  /* 0x00000000090075a7 */ /* 0x0022a4000800017f */
[----:B--2---:R-:W-:Y:S05]  /*caf0*/  @!P0 NANOSLEEP.SYNCS 0x989680 ;  /* 0x009896800000895d */ /* 0x004fea0003900000 */
[----:B------:R-:W2:Y:S02]  /*cb00*/  @!P0 SYNCS.PHASECHK.TRANS64 P0, [R9+URZ], R0 ;  /* 0x00000000090085a7 */ /* 0x000ea4000800007f */
[----:B--2---:R-:W-:Y:S05]  /*cb10*/  @!P0 BRA `(.L_x_309) ;  /* 0xfffffffc00f08947 */ /* 0x004fea000383ffff */
.L_x_306:
[----:B------:R-:W-:Y:S05]  /*cb20*/  BSYNC B0 ;  /* 0x0000000000007941 */ /* 0x000fea0003800000 */
.L_x_305:
[----:B------:R-:W-:Y:S05]  /*cb30*/  EXIT ;  /* 0x000000000000794d */ /* 0x000fea0003800000 */
.L_x_21:
[----:B----4-:R4:W0:Y:S02]  /*cb40*/  SYNCS.PHASECHK.TRANS64.TRYWAIT P1, [R3+URZ], R0 ;  /* 0x00000000030075a7 */ /* 0x010824000802017f */
[----:B0-----:R-:W-:Y:S05]  /*cb50*/  @!P1 NANOSLEEP.SYNCS 0x989680 ;  /* 0x009896800000995d */ /* 0x001fea0003900000 */
[----:B------:R-:W0:Y:S02]  /*cb60*/  @!P1 SYNCS.PHASECHK.TRANS64 P1, [R3+URZ], R0 ;  /* 0x00000000030095a7 */ /* 0x000e24000802007f */
[----:B0-----:R-:W-:Y:S05]  /*cb70*/  @!P1 BRA `(.L_x_21) ;  /* 0xfffffffc00f09947 */ /* 0x001fea000383ffff */
[----:B------:R-:W-:Y:S05]  /*cb80*/  BRA `(.L_x_20) ;  /* 0xffffff4800547947 */ /* 0x000fea000383ffff */
.L_x_26:
[----:B-1----:R1:W3:Y:S02]  /*cb90*/  SYNCS.PHASECHK.TRANS64.TRYWAIT P1, [R5+URZ], R4 ;  /* 0x00000004050075a7 */ /* 0x0022e4000802017f */
[----:B---3--:R-:W-:Y:S05]  /*cba0*/  @!P1 NANOSLEEP.SYNCS 0x989680 ;  /* 0x009896800000995d */ /* 0x008fea0003900000 */
[----:B------:R-:W3:Y:S02]  /*cbb0*/  @!P1 SYNCS.PHASECHK.TRANS64 P1, [R5+URZ], R4 ;  /* 0x00000004050095a7 */ /* 0x000ee4000802007f */
[----:B---3--:R-:W-:Y:S05]  /*cbc0*/  @!P1 BRA `(.L_x_26) ;  /* 0xfffffffc00f09947 */ /* 0x008fea000383ffff */
[----:B------:R-:W-:Y:S05]  /*cbd0*/  BRA `(.L_x_25) ;  /* 0xffffff5000587947 */ /* 0x000fea000383ffff */
.L_x_293:
[----:B------:R-:W-:Y:S01]  /*cbe0*/  BSSY B1, `(.L_x_310) ;  /* 0x0000006000017945 */ /* 0x000fe20003800000 */
[----:B------:R-:W-:-:S07]  /*cbf0*/  IMAD.MOV.U32 R15, RZ, RZ, -0x1 ;  /* 0xffffffffff0f7424 */ /* 0x000fce00078e00ff */
[----:B------:R-:W-:Y:S05]  /*cc00*/  WARPSYNC.COLLECTIVE R15, `(.L_x_311) ;  /* 0x000000000f0c7348 */ /* 0x000fea0003c00000 */
[----:B------:R-:W-:Y:S02]  /*cc10*/  ELECT P6, UR62, PT ;  /* 0x00000000003e782f */ /* 0x000fe400038c0000 */
[----:B------:R-:W-:Y:S01]  /*cc20*/  MOV R14, UR62 ;  /* 0x0000003e000e7c02 */ /* 0x000fe20008000f00 */
[----:B------:R-:W-:Y:S10]  /*cc30*/  ENDCOLLECTIVE ;  /* 0x000000000000791b */ /* 0x000ff40003800000 */
.L_x_311:
[----:B------:R-:W-:Y:S05]  /*cc40*/  BSYNC B1 ;  /* 0x0000000000017941 */ /* 0x000fea0003800000 */
.L_x_310:
[----:B------:R-:W-:Y:S05]  /*cc50*/  BRA `(.L_x_312) ;  /* 0xfffffff0004c7947 */ /* 0x000fea000383ffff */
.L_x_296:
[----:B-1----:R1:W2:Y:S02]  /*cc60*/  SYNCS.PHASECHK.TRANS64.TRYWAIT P0, [R20+URZ+0x10], R7 ;  /* 0x00001007140075a7 */ /* 0x0022a4000800017f */
[----:B--2---:R-:W-:Y:S05]  /*cc70*/  @!P0 NANOSLEEP.SYNCS 0x989680 ;  /* 0x009896800000895d */ /* 0x004fea0003900000 */
[----:B------:R-:W2:Y:S02]  /*cc80*/  @!P0 SYNCS.PHASECHK.TRANS64 P0, [R20+URZ+0x10], R7 ;  /* 0x00001007140085a7 */ /* 0x000ea4000800007f */
[----:B--2---:R-:W-:Y:S05]  /*cc90*/  @!P0 BRA `(.L_x_296) ;  /* 0xfffffffc00f08947 */ /* 0x004fea000383ffff */
[----:B------:R-:W-:Y:S05]  /*cca0*/  BRA `(.L_x_313) ;  /* 0xfffffff000887947 */ /* 0x000fea000383ffff */
.L_x_304:
[----:B------:R-:W-:Y:S01]  /*ccb0*/  BSSY B0, `(.L_x_314) ;  /* 0x0000006000007945 */ /* 0x000fe20003800000 */
[----:B------:R-:W-:-:S07]  /*ccc0*/  IMAD.MOV.U32 R15, RZ, RZ, -0x1 ;  /* 0xffffffffff0f7424 */ /* 0x000fce00078e00ff */
[----:B------:R-:W-:Y:S05]  /*ccd0*/  WARPSYNC.COLLECTIVE R15, `(.L_x_315) ;  /* 0x000000000f0c7348 */ /* 0x000fea0003c00000 */
[----:B------:R-:W-:Y:S02]  /*cce0*/  ELECT P6, UR62, PT ;  /* 0x00000000003e782f */ /* 0x000fe400038c0000 */
[----:B------:R-:W-:Y:S01]  /*ccf0*/  MOV R14, UR62 ;  /* 0x0000003e000e7c02 */ /* 0x000fe20008000f00 */
[----:B------:R-:W-:Y:S10]  /*cd00*/  ENDCOLLECTIVE ;  /* 0x000000000000791b */ /* 0x000ff40003800000 */
.L_x_315:
[----:B------:R-:W-:Y:S05]  /*cd10*/  BSYNC B0 ;  /* 0x0000000000007941 */ /* 0x000fea0003800000 */
.L_x_314:
[----:B------:R-:W-:Y:S05]  /*cd20*/  BRA `(.L_x_316) ;  /* 0xfffffffc00187947 */ /* 0x000fea000383ffff */
.L_x_308:
[----:B0-----:R0:W1:Y:S02]  /*cd30*/  SYNCS.PHASECHK.TRANS64.TRYWAIT P0, [R5+URZ], R2 ;  /* 0x00000002050075a7 */ /* 0x001064000800017f */
[----:B-1----:R-:W-:Y:S05]  /*cd40*/  @!P0 NANOSLEEP.SYNCS 0x989680 ;  /* 0x009896800000895d */ /* 0x002fea0003900000 */
[----:B------:R-:W1:Y:S02]  /*cd50*/  @!P0 SYNCS.PHASECHK.TRANS64 P0, [R5+URZ], R2 ;  /* 0x00000002050085a7 */ /* 0x000e64000800007f */
[----:B-1----:R-:W-:Y:S05]  /*cd60*/  @!P0 BRA `(.L_x_308) ;  /* 0xfffffffc00f08947 */ /* 0x002fea000383ffff */
[----:B------:R-:W-:Y:S05]  /*cd70*/  BRA `(.L_x_317) ;  /* 0xfffffffc00507947 */ /* 0x000fea000383ffff */
.L_x_318:
[----:B------:R-:W-:-:S00]  /*cd80*/  BRA `(.L_x_318) ;  /* 0xfffffffc00fc7947 */ /* 0x000fc0000383ffff */
[----:B------:R-:W-:-:S00]  /*cd90*/  NOP ;  /* 0x0000000000007918 */ /* 0x000fc00000000000 */
        /* <DEDUP_REMOVED lines=14> */
.L_x_319:


//--------------------- .nv.global.init           --------------------------
	.section	.nv.global.init,"aw",@progbits
.nv.global.init:
	.type		$str$22,@object
	.size		$str$22,($str$23 - $str$22)
$str$22:
        /*0000*/ 	.byte	0x6b, 0x5f, 0x74, 0x69, 0x6c, 0x65, 0x5f, 0x63, 0x6f, 0x75, 0x6e, 0x74, 0x20, 0x3e, 0x3d, 0x20
        /*0010*/ 	.byte	0x31, 0x00
	.type		$str$23,@object
	.size		$str$23,(__unnamed_1 - $str$23)
$str$23:
        /*0012*/ 	.byte	0x2f, 0x74, 0x6d, 0x70, 0x2f, 0x63, 0x75, 0x74, 0x6c, 0x61, 0x73, 0x73, 0x5f, 0x73, 0x77, 0x65
        /*0022*/ 	.byte	0x65, 0x70, 0x5f, 0x73, 0x72, 0x63, 0x2f, 0x69, 0x6e, 0x63, 0x6c, 0x75, 0x64, 0x65, 0x2f, 0x63
        /*0032*/ 	.byte	0x75, 0x74, 0x6c, 0x61, 0x73, 0x73, 0x2f, 0x67, 0x65, 0x6d, 0x6d, 0x2f, 0x63, 0x6f, 0x6c, 0x6c
        /*0042*/ 	.byte	0x65, 0x63, 0x74, 0x69, 0x76, 0x65, 0x2f, 0x73, 0x6d, 0x39, 0x30, 0x5f, 0x6d, 0x6d, 0x61, 0x5f
        /*0052*/ 	.byte	0x74, 0x6d, 0x61, 0x5f, 0x67, 0x6d, 0x6d, 0x61, 0x5f, 0x73, 0x73, 0x5f, 0x77, 0x61, 0x72, 0x70
        /*0062*/ 	.byte	0x73, 0x70, 0x65, 0x63, 0x69, 0x61, 0x6c, 0x69, 0x7a, 0x65, 0x64, 0x2e, 0x68, 0x70, 0x70, 0x00
	.type		__unnamed_1,@object
	.size		__unnamed_1,(.L_0 - __unnamed_1)
__unnamed_1:
        /*0072*/ 	.byte	0x76, 0x6f, 0x69, 0x64, 0x20, 0x63, 0x75, 0x74, 0x6c, 0x61, 0x73, 0x73, 0x3a, 0x3a, 0x67, 0x65
        /* <DEDUP_REMOVED lines=181> */
        /*0bd2*/ 	.byte	0x3a, 0x3a, 0x69, 0x64, 0x65, 0x6e, 0x74, 0x69, 0x74, 0x79, 0x5d, 0x00
.L_0:


//--------------------- .nv.shared._ZN7cutlass13device_kernelINS_4gemm6kernel13GemmUniversalIN4cute5tupleIJiiiiEEENS1_10collective13CollectiveMmaINS1_34MainloopSm90TmaGmmaWarpSpecializedILi2ENS5_IJNS4_1CILi2EEENSA_ILi4EEENSA_ILi1EEEEEENS1_35KernelTmaWarpSpecializedCooperativeEEENS5_IJNSA_ILi256EEENSA_ILi128EEESI_EEENS_10bfloat16_tENS5_IJlSD_lEEESK_SL_NS4_8TiledMMAINS4_8MMA_AtomIJNS4_4SM904GMMA28MMA_64x128x16_F32BF16BF16_SSILNSP_5MajorE0ELSR_0ELNSP_7ScaleInE1ELSS_1EEEEEENS4_6LayoutINS5_IJSB_SD_SD_EEENS5_IJSD_NSA_ILi0EEESX_EEEEENS5_IJNS4_10UnderscoreES10_S10_EEEEENS4_23SM90_TMA_LOAD_MULTICASTENS4_14ComposedLayoutINS4_7SwizzleILi3ELi4ELi3EEENS4_18smem_ptr_flag_bitsILi16EEENSV_INS5_IJNSA_ILi8EEENSA_ILi64EEEEEENS5_IJS1A_SD_EEEEEEEvNS4_8identityES13_S1E_vS1F_EENS_8epilogue10collective6detail29Sm90TmaWarpSpecializedAdapterINS1I_15DefaultEpilogueISK_SL_SL_NS1H_6thread17LinearCombinationISK_Li1EffLNS1M_9ScaleType4KindE0ELNS_15FloatRoundStyleE2ESK_EENS1_15EpilogueDefaultEEEEEvvEEEEvNT_6ParamsE --------------------------
	.section	.nv.shared._ZN7cutlass13device_kernelINS_4gemm6kernel13GemmUniversalIN4cute5tupleIJiiiiEEENS1_10collective13CollectiveMmaINS1_34MainloopSm90TmaGmmaWarpSpecializedILi2ENS5_IJNS4_1CILi2EEENSA_ILi4EEENSA_ILi1EEEEEENS1_35KernelTmaWarpSpecializedCooperativeEEENS5_IJNSA_ILi256EEENSA_ILi128EEESI_EEENS_10bfloat16_tENS5_IJlSD_lEEESK_SL_NS4_8TiledMMAINS4_8MMA_AtomIJNS4_4SM904GMMA28MMA_64x128x16_F32BF16BF16_SSILNSP_5MajorE0ELSR_0ELNSP_7ScaleInE1ELSS_1EEEEEENS4_6LayoutINS5_IJSB_SD_SD_EEENS5_IJSD_NSA_ILi0EEESX_EEEEENS5_IJNS4_10UnderscoreES10_S10_EEEEENS4_23SM90_TMA_LOAD_MULTICASTENS4_14ComposedLayoutINS4_7SwizzleILi3ELi4ELi3EEENS4_18smem_ptr_flag_bitsILi16EEENSV_INS5_IJNSA_ILi8EEENSA_ILi64EEEEEENS5_IJS1A_SD_EEEEEEEvNS4_8identityES13_S1E_vS1F_EENS_8epilogue10collective6detail29Sm90TmaWarpSpecializedAdapterINS1I_15DefaultEpilogueISK_SL_SL_NS1H_6thread17LinearCombinationISK_Li1EffLNS1M_9ScaleType4KindE0ELNS_15FloatRoundStyleE2ESK_EENS1_15EpilogueDefaultEEEEEvvEEEEvNT_6ParamsE,"aw",@nobits
	.sectionflags	@""
	.align	16
	.zero		1024


//--------------------- .nv.shared.reserved.0     --------------------------
	.section	.nv.shared.reserved.0,"aw",@nobits
	.weak		__nv_reservedSMEM_offset_0_alias
	.size		__nv_reservedSMEM_offset_0_alias, 0, 0
	.other		__nv_reservedSMEM_offset_0_alias,@"STO_CUDA_RESERVED_SHARED STV_DEFAULT"
__nv_reservedSMEM_offset_0_alias:
	.zero		0


//--------------------- .nv.global                --------------------------
	.section	.nv.global,"aw",@nobits
.nv.global:
	.type		_ZN40_INTERNAL_484da52d_4_k_cu_863afb1d_284144cute1_E,@object
	.size		_ZN40_INTERNAL_484da52d_4_k_cu_863afb1d_284144cute1_E,(_ZN40_INTERNAL_484da52d_4_k_cu_863afb1d_284144cuda3std3__45__cpo6cbeginE - _ZN40_INTERNAL_484da52d_4_k_cu_863afb1d_284144cute1_E)
_ZN40_INTERNAL_484da52d_4_k_cu_863afb1d_284144cute1_E:
	.zero		1
	.type		_ZN40_INTERNAL_484da52d_4_k_cu_863afb1d_284144cuda3std3__45__cpo6cbeginE,@object
	.size		_ZN40_INTERNAL_484da52d_4_k_cu_863afb1d_284144cuda3std3__45__cpo6cbeginE,(_ZN40_INTERNAL_484da52d_4_k_cu_863afb1d_284144cuda3std3__48in_placeE - _ZN40_INTERNAL_484da52d_4_k_cu_863afb1d_284144cuda3std3__45__cpo6cbeginE)
_ZN40_INTERNAL_484da52d_4_k_cu_863afb1d_284144cuda3std3__45__cpo6cbeginE:
	.zero		1
	.type		_ZN40_INTERNAL_484da52d_4_k_cu_863afb1d_284144cuda3std3__48in_placeE,@object
	.size		_ZN40_INTERNAL_484da52d_4_k_cu_863afb1d_284144cuda3std3__48in_placeE,(_ZN40_INTERNAL_484da52d_4_k_cu_863afb1d_284144cuda3std6ranges3__45__cpo9iter_moveE - _ZN40_INTERNAL_484da52d_4_k_cu_863afb1d_284144cuda3std3__48in_placeE)
_ZN40_INTERNAL_484da52d_4_k_cu_863afb1d_284144cuda3std3__48in_placeE:
	.zero		1
	.type		_ZN40_INTERNAL_484da52d_4_k_cu_863afb1d_284144cuda3std6ranges3__45__cpo9iter_moveE,@object
	.size		_ZN40_INTERNAL_484da52d_4_k_cu_863afb1d_284144cuda3std6ranges3__45__cpo9iter_moveE,(_ZN40_INTERNAL_484da52d_4_k_cu_863afb1d_284144cuda3std3__45__cpo5beginE - _ZN40_INTERNAL_484da52d_4_k_cu_863afb1d_284144cuda3std6ranges3__45__cpo9iter_moveE)
_ZN40_INTERNAL_484da52d_4_k_cu_863afb1d_284144cuda3std6ranges3__45__cpo9iter_moveE:
	.zero		1
	.type		_ZN40_INTERNAL_484da52d_4_k_cu_863afb1d_284144cuda3std3__45__cpo5beginE,@object
	.size		_ZN40_INTERNAL_484da52d_4_k_cu_863afb1d_284144cuda3std3__45__cpo5beginE,(_ZN40_INTERNAL_484da52d_4_k_cu_863afb1d_284144cuda3std3__442_GLOBAL__N__484da52d_4_k_cu_863afb1d_284146ignoreE - _ZN40_INTERNAL_484da52d_4_k_cu_863afb1d_284144cuda3std3__45__cpo5beginE)
_ZN40_INTERNAL_484da52d_4_k_cu_863afb1d_284144cuda3std3__45__cpo5beginE:
	.zero		1
	.type		_ZN40_INTERNAL_484da52d_4_k_cu_863afb1d_284144cuda3std3__442_GLOBAL__N__484da52d_4_k_cu_863afb1d_284146ignoreE,@object
	.size		_ZN40_INTERNAL_484da52d_4_k_cu_863afb1d_284144cuda3std3__442_GLOBAL__N__484da52d_4_k_cu_863afb1d_284146ignoreE,(_ZN40_INTERNAL_484da52d_4_k_cu_863afb1d_284144cute7productE - _ZN40_INTERNAL_484da52d_4_k_cu_863afb1d_284144cuda3std3__442_GLOBAL__N__484da52d_4_k_cu_863afb1d_284146ignoreE)
_ZN40_INTERNAL_484da52d_4_k_cu_863afb1d_284144cuda3std3__442_GLOBAL__N__484da52d_4_k_cu_863afb1d_284146ignoreE:
	.zero		1
	.type		_ZN40_INTERNAL_484da52d_4_k_cu_863afb1d_284144cute7productE,@object
	.size		_ZN40_INTERNAL_484da52d_4_k_cu_863afb1d_284144cute7productE,(_ZN40_INTERNAL_484da52d_4_k_cu_863afb1d_284144cuda3std3__45__cpo3endE - _ZN40_INTERNAL_484da52d_4_k_cu_863afb1d_284144cute7productE)
_ZN40_INTERNAL_484da52d_4_k_cu_863afb1d_284144cute7productE:
	.zero		1
	.type		_ZN40_INTERNAL_484da52d_4_k_cu_863afb1d_284144cuda3std3__45__cpo3endE,@object
	.size		_ZN40_INTERNAL_484da52d_4_k_cu_863afb1d_284144cuda3std3__45__cpo3endE,(_ZN40_INTERNAL_484da52d_4_k_cu_863afb1d_284144cuda3std3__419piecewise_constructE - _ZN40_INTERNAL_484da52d_4_k_cu_863afb1d_284144cuda3std3__45__cpo3endE)
_ZN40_INTERNAL_484da52d_4_k_cu_863afb1d_284144cuda3std3__45__cpo3endE:
	.zero		1
	.type		_ZN40_INTERNAL_484da52d_4_k_cu_863afb1d_284144cuda3std3__419piecewise_constructE,@object
	.size		_ZN40_INTERNAL_484da52d_4_k_cu_863afb1d_284144cuda3std3__419piecewise_constructE,(_ZN40_INTERNAL_484da52d_4_k_cu_863afb1d_284144cuda3std3__45__cpo4cendE - _ZN40_INTERNAL_484da52d_4_k_cu_863afb1d_284144cuda3std3__419piecewise_constructE)
_ZN40_INTERNAL_484da52d_4_k_cu_863afb1d_284144cuda3std3__419piecewise_constructE:
	.zero		1
	.type		_ZN40_INTERNAL_484da52d_4_k_cu_863afb1d_284144cuda3std3__45__cpo4cendE,@object
	.size		_ZN40_INTERNAL_484da52d_4_k_cu_863afb1d_284144cuda3std3__45__cpo4cendE,(_ZN40_INTERNAL_484da52d_4_k_cu_863afb1d_284144cuda3std6ranges3__45__cpo4swapE - _ZN40_INTERNAL_484da52d_4_k_cu_863afb1d_284144cuda3std3__45__cpo4cendE)
_ZN40_INTERNAL_484da52d_4_k_cu_863afb1d_284144cuda3std3__45__cpo4cendE:
	.zero		1
	.type		_ZN40_INTERNAL_484da52d_4_k_cu_863afb1d_284144cuda3std6ranges3__45__cpo4swapE,@object
	.size		_ZN40_INTERNAL_484da52d_4_k_cu_863afb1d_284144cuda3std6ranges3__45__cpo4swapE,(.L_8 - _ZN40_INTERNAL_484da52d_4_k_cu_863afb1d_284144cuda3std6ranges3__45__cpo4swapE)
_ZN40_INTERNAL_484da52d_4_k_cu_863afb1d_284144cuda3std6ranges3__45__cpo4swapE:
	.zero		1
.L_8:


//--------------------- .nv.constant0._ZN7cutlass13device_kernelINS_4gemm6kernel13GemmUniversalIN4cute5tupleIJiiiiEEENS1_10collective13CollectiveMmaINS1_34MainloopSm90TmaGmmaWarpSpecializedILi2ENS5_IJNS4_1CILi2EEENSA_ILi4EEENSA_ILi1EEEEEENS1_35KernelTmaWarpSpecializedCooperativeEEENS5_IJNSA_ILi256EEENSA_ILi128EEESI_EEENS_10bfloat16_tENS5_IJlSD_lEEESK_SL_NS4_8TiledMMAINS4_8MMA_AtomIJNS4_4SM904GMMA28MMA_64x128x16_F32BF16BF16_SSILNSP_5MajorE0ELSR_0ELNSP_7ScaleInE1ELSS_1EEEEEENS4_6LayoutINS5_IJSB_SD_SD_EEENS5_IJSD_NSA_ILi0EEESX_EEEEENS5_IJNS4_10UnderscoreES10_S10_EEEEENS4_23SM90_TMA_LOAD_MULTICASTENS4_14ComposedLayoutINS4_7SwizzleILi3ELi4ELi3EEENS4_18smem_ptr_flag_bitsILi16EEENSV_INS5_IJNSA_ILi8EEENSA_ILi64EEEEEENS5_IJS1A_SD_EEEEEEEvNS4_8identityES13_S1E_vS1F_EENS_8epilogue10collective6detail29Sm90TmaWarpSpecializedAdapterINS1I_15DefaultEpilogueISK_SL_SL_NS1H_6thread17LinearCombinationISK_Li1EffLNS1M_9ScaleType4KindE0ELNS_15FloatRoundStyleE2ESK_EENS1_15EpilogueDefaultEEEEEvvEEEEvNT_6ParamsE --------------------------
	.section	.nv.constant0._ZN7cutlass13device_kernelINS_4gemm6kernel13GemmUniversalIN4cute5tupleIJiiiiEEENS1_10collective13CollectiveMmaINS1_34MainloopSm90TmaGmmaWarpSpecializedILi2ENS5_IJNS4_1CILi2EEENSA_ILi4EEENSA_ILi1EEEEEENS1_35KernelTmaWarpSpecializedCooperativeEEENS5_IJNSA_ILi256EEENSA_ILi128EEESI_EEENS_10bfloat16_tENS5_IJlSD_lEEESK_SL_NS4_8TiledMMAINS4_8MMA_AtomIJNS4_4SM904GMMA28MMA_64x128x16_F32BF16BF16_SSILNSP_5MajorE0ELSR_0ELNSP_7ScaleInE1ELSS_1EEEEEENS4_6LayoutINS5_IJSB_SD_SD_EEENS5_IJSD_NSA_ILi0EEESX_EEEEENS5_IJNS4_10UnderscoreES10_S10_EEEEENS4_23SM90_TMA_LOAD_MULTICASTENS4_14ComposedLayoutINS4_7SwizzleILi3ELi4ELi3EEENS4_18smem_ptr_flag_bitsILi16EEENSV_INS5_IJNSA_ILi8EEENSA_ILi64EEEEEENS5_IJS1A_SD_EEEEEEEvNS4_8identityES13_S1E_vS1F_EENS_8epilogue10collective6detail29Sm90TmaWarpSpecializedAdapterINS1I_15DefaultEpilogueISK_SL_SL_NS1H_6thread17LinearCombinationISK_Li1EffLNS1M_9ScaleType4KindE0ELNS_15FloatRoundStyleE2ESK_EENS1_15EpilogueDefaultEEEEEvvEEEEvNT_6ParamsE,"a",@progbits
	.sectionflags	@""
	.align	4
.nv.constant0._ZN7cutlass13device_kernelINS_4gemm6kernel13GemmUniversalIN4cute5tupleIJiiiiEEENS1_10collective13CollectiveMmaINS1_34MainloopSm90TmaGmmaWarpSpecializedILi2ENS5_IJNS4_1CILi2EEENSA_ILi4EEENSA_ILi1EEEEEENS1_35KernelTmaWarpSpecializedCooperativeEEENS5_IJNSA_ILi256EEENSA_ILi128EEESI_EEENS_10bfloat16_tENS5_IJlSD_lEEESK_SL_NS4_8TiledMMAINS4_8MMA_AtomIJNS4_4SM904GMMA28MMA_64x128x16_F32BF16BF16_SSILNSP_5MajorE0ELSR_0ELNSP_7ScaleInE1ELSS_1EEEEEENS4_6LayoutINS5_IJSB_SD_SD_EEENS5_IJSD_NSA_ILi0EEESX_EEEEENS5_IJNS4_10UnderscoreES10_S10_EEEEENS4_23SM90_TMA_LOAD_MULTICASTENS4_14ComposedLayoutINS4_7SwizzleILi3ELi4ELi3EEENS4_18smem_ptr_flag_bitsILi16EEENSV_INS5_IJNSA_ILi8EEENSA_ILi64EEEEEENS5_IJS1A_SD_EEEEEEEvNS4_8identityES13_S1E_vS1F_EENS_8epilogue10collective6detail29Sm90TmaWarpSpecializedAdapterINS1I_15DefaultEpilogueISK_SL_SL_NS1H_6thread17LinearCombinationISK_Li1EffLNS1M_9ScaleType4KindE0ELNS_15FloatRoundStyleE2ESK_EENS1_15EpilogueDefaultEEEEEvvEEEEvNT_6ParamsE:
	.zero		1664


//--------------------- SYMBOLS --------------------------

	.type		.nv.reservedSmem.offset0,@object
	.size		.nv.reservedSmem.offset0,0x4
	.type		__assertfail,@function
